//
// Generated by NVIDIA NVVM Compiler
//
// Compiler Build ID: CL-36424714
// Cuda compilation tools, release 13.0, V13.0.88
// Based on NVVM 20.0.0
//

.version 9.0
.target sm_100
.address_size 64

	// .globl	_Z26vectorized_activation_tanhPfi

.visible .entry _Z26vectorized_activation_tanhPfi(
	.param .u64 .ptr .align 1 _Z26vectorized_activation_tanhPfi_param_0,
	.param .u32 _Z26vectorized_activation_tanhPfi_param_1
)
{
	.reg .pred 	%p<14>;
	.reg .b32 	%r<18>;
	.reg .b32 	%f<81>;
	.reg .b64 	%rd<7>;

	ld.param.u64 	%rd2, [_Z26vectorized_activation_tanhPfi_param_0];
	ld.param.u32 	%r8, [_Z26vectorized_activation_tanhPfi_param_1];
	cvta.to.global.u64 	%rd1, %rd2;
	mov.u32 	%r9, %ctaid.x;
	mov.u32 	%r1, %ntid.x;
	mov.u32 	%r10, %tid.x;
	mad.lo.s32 	%r2, %r9, %r1, %r10;
	shr.s32 	%r11, %r8, 31;
	shr.u32 	%r12, %r11, 30;
	add.s32 	%r13, %r8, %r12;
	shr.s32 	%r3, %r13, 2;
	setp.ge.s32 	%p1, %r2, %r3;
	@%p1 bra 	$L__BB0_3;
	mov.u32 	%r14, %nctaid.x;
	mul.lo.s32 	%r4, %r1, %r14;
	mov.u32 	%r17, %r2;
$L__BB0_2:
	mul.wide.s32 	%rd3, %r17, 16;
	add.s64 	%rd4, %rd1, %rd3;
	ld.global.v4.f32 	{%f1, %f2, %f3, %f4}, [%rd4];
	abs.f32 	%f5, %f1;
	mul.f32 	%f6, %f5, 0f4038AA3B;
	ex2.approx.ftz.f32 	%f7, %f6;
	add.f32 	%f8, %f7, 0f3F800000;
	rcp.approx.ftz.f32 	%f9, %f8;
	fma.rn.f32 	%f10, %f9, 0fC0000000, 0f3F800000;
	setp.ge.f32 	%p2, %f5, 0f41102CB4;
	selp.f32 	%f11, 0f3F800000, %f10, %p2;
	copysign.f32 	%f12, %f1, %f11;
	mul.f32 	%f13, %f1, %f1;
	fma.rn.f32 	%f14, %f13, 0f3C80F082, 0fBD563CAE;
	fma.rn.f32 	%f15, %f14, %f13, 0f3E085941;
	fma.rn.f32 	%f16, %f15, %f13, 0fBEAAA9ED;
	fma.rn.f32 	%f17, %f16, %f13, 0f00000000;
	fma.rn.f32 	%f18, %f17, %f1, %f1;
	setp.ge.f32 	%p3, %f5, 0f3F19999A;
	selp.f32 	%f19, %f12, %f18, %p3;
	abs.f32 	%f20, %f2;
	mul.f32 	%f21, %f20, 0f4038AA3B;
	ex2.approx.ftz.f32 	%f22, %f21;
	add.f32 	%f23, %f22, 0f3F800000;
	rcp.approx.ftz.f32 	%f24, %f23;
	fma.rn.f32 	%f25, %f24, 0fC0000000, 0f3F800000;
	setp.ge.f32 	%p4, %f20, 0f41102CB4;
	selp.f32 	%f26, 0f3F800000, %f25, %p4;
	copysign.f32 	%f27, %f2, %f26;
	mul.f32 	%f28, %f2, %f2;
	fma.rn.f32 	%f29, %f28, 0f3C80F082, 0fBD563CAE;
	fma.rn.f32 	%f30, %f29, %f28, 0f3E085941;
	fma.rn.f32 	%f31, %f30, %f28, 0fBEAAA9ED;
	fma.rn.f32 	%f32, %f31, %f28, 0f00000000;
	fma.rn.f32 	%f33, %f32, %f2, %f2;
	setp.ge.f32 	%p5, %f20, 0f3F19999A;
	selp.f32 	%f34, %f27, %f33, %p5;
	abs.f32 	%f35, %f3;
	mul.f32 	%f36, %f35, 0f4038AA3B;
	ex2.approx.ftz.f32 	%f37, %f36;
	add.f32 	%f38, %f37, 0f3F800000;
	rcp.approx.ftz.f32 	%f39, %f38;
	fma.rn.f32 	%f40, %f39, 0fC0000000, 0f3F800000;
	setp.ge.f32 	%p6, %f35, 0f41102CB4;
	selp.f32 	%f41, 0f3F800000, %f40, %p6;
	copysign.f32 	%f42, %f3, %f41;
	mul.f32 	%f43, %f3, %f3;
	fma.rn.f32 	%f44, %f43, 0f3C80F082, 0fBD563CAE;
	fma.rn.f32 	%f45, %f44, %f43, 0f3E085941;
	fma.rn.f32 	%f46, %f45, %f43, 0fBEAAA9ED;
	fma.rn.f32 	%f47, %f46, %f43, 0f00000000;
	fma.rn.f32 	%f48, %f47, %f3, %f3;
	setp.ge.f32 	%p7, %f35, 0f3F19999A;
	selp.f32 	%f49, %f42, %f48, %p7;
	abs.f32 	%f50, %f4;
	mul.f32 	%f51, %f50, 0f4038AA3B;
	ex2.approx.ftz.f32 	%f52, %f51;
	add.f32 	%f53, %f52, 0f3F800000;
	rcp.approx.ftz.f32 	%f54, %f53;
	fma.rn.f32 	%f55, %f54, 0fC0000000, 0f3F800000;
	setp.ge.f32 	%p8, %f50, 0f41102CB4;
	selp.f32 	%f56, 0f3F800000, %f55, %p8;
	copysign.f32 	%f57, %f4, %f56;
	mul.f32 	%f58, %f4, %f4;
	fma.rn.f32 	%f59, %f58, 0f3C80F082, 0fBD563CAE;
	fma.rn.f32 	%f60, %f59, %f58, 0f3E085941;
	fma.rn.f32 	%f61, %f60, %f58, 0fBEAAA9ED;
	fma.rn.f32 	%f62, %f61, %f58, 0f00000000;
	fma.rn.f32 	%f63, %f62, %f4, %f4;
	setp.ge.f32 	%p9, %f50, 0f3F19999A;
	selp.f32 	%f64, %f57, %f63, %p9;
	st.global.v4.f32 	[%rd4], {%f19, %f34, %f49, %f64};
	add.s32 	%r17, %r17, %r4;
	setp.lt.s32 	%p10, %r17, %r3;
	@%p10 bra 	$L__BB0_2;
$L__BB0_3:
	shl.b32 	%r7, %r3, 2;
	sub.s32 	%r15, %r8, %r7;
	setp.ge.s32 	%p11, %r2, %r15;
	@%p11 bra 	$L__BB0_5;
	add.s32 	%r16, %r7, %r2;
	mul.wide.s32 	%rd5, %r16, 4;
	add.s64 	%rd6, %rd1, %rd5;
	ld.global.f32 	%f65, [%rd6];
	abs.f32 	%f66, %f65;
	mul.f32 	%f67, %f66, 0f4038AA3B;
	ex2.approx.ftz.f32 	%f68, %f67;
	add.f32 	%f69, %f68, 0f3F800000;
	rcp.approx.ftz.f32 	%f70, %f69;
	fma.rn.f32 	%f71, %f70, 0fC0000000, 0f3F800000;
	setp.ge.f32 	%p12, %f66, 0f41102CB4;
	selp.f32 	%f72, 0f3F800000, %f71, %p12;
	copysign.f32 	%f73, %f65, %f72;
	mul.f32 	%f74, %f65, %f65;
	fma.rn.f32 	%f75, %f74, 0f3C80F082, 0fBD563CAE;
	fma.rn.f32 	%f76, %f75, %f74, 0f3E085941;
	fma.rn.f32 	%f77, %f76, %f74, 0fBEAAA9ED;
	fma.rn.f32 	%f78, %f77, %f74, 0f00000000;
	fma.rn.f32 	%f79, %f78, %f65, %f65;
	setp.ge.f32 	%p13, %f66, 0f3F19999A;
	selp.f32 	%f80, %f73, %f79, %p13;
	st.global.f32 	[%rd6], %f80;
$L__BB0_5:
	ret;

}
	// .globl	_Z26vectorized_activation_reluPfi
.visible .entry _Z26vectorized_activation_reluPfi(
	.param .u64 .ptr .align 1 _Z26vectorized_activation_reluPfi_param_0,
	.param .u32 _Z26vectorized_activation_reluPfi_param_1
)
{
	.reg .pred 	%p<8>;
	.reg .b32 	%r<38>;
	.reg .b32 	%f<43>;
	.reg .b64 	%rd<13>;

	ld.param.u64 	%rd2, [_Z26vectorized_activation_reluPfi_param_0];
	ld.param.u32 	%r14, [_Z26vectorized_activation_reluPfi_param_1];
	cvta.to.global.u64 	%rd1, %rd2;
	mov.u32 	%r15, %ctaid.x;
	mov.u32 	%r16, %ntid.x;
	mov.u32 	%r17, %tid.x;
	mad.lo.s32 	%r1, %r15, %r16, %r17;
	mov.u32 	%r18, %nctaid.x;
	mul.lo.s32 	%r2, %r16, %r18;
	shr.s32 	%r19, %r14, 31;
	shr.u32 	%r20, %r19, 30;
	add.s32 	%r21, %r14, %r20;
	shr.s32 	%r3, %r21, 2;
	setp.ge.s32 	%p1, %r1, %r3;
	@%p1 bra 	$L__BB1_7;
	add.s32 	%r22, %r1, %r2;
	max.s32 	%r23, %r3, %r22;
	setp.lt.s32 	%p2, %r22, %r3;
	selp.u32 	%r24, 1, 0, %p2;
	add.s32 	%r25, %r22, %r24;
	sub.s32 	%r26, %r23, %r25;
	div.u32 	%r27, %r26, %r2;
	add.s32 	%r4, %r27, %r24;
	and.b32  	%r28, %r4, 3;
	setp.eq.s32 	%p3, %r28, 3;
	mov.u32 	%r36, %r1;
	@%p3 bra 	$L__BB1_4;
	add.s32 	%r29, %r4, 1;
	and.b32  	%r30, %r29, 3;
	neg.s32 	%r34, %r30;
	mov.u32 	%r36, %r1;
$L__BB1_3:
	.pragma "nounroll";
	mul.wide.s32 	%rd3, %r36, 16;
	add.s64 	%rd4, %rd1, %rd3;
	ld.global.v4.f32 	{%f1, %f2, %f3, %f4}, [%rd4];
	max.f32 	%f5, %f1, 0f00000000;
	max.f32 	%f6, %f2, 0f00000000;
	max.f32 	%f7, %f3, 0f00000000;
	max.f32 	%f8, %f4, 0f00000000;
	st.global.v4.f32 	[%rd4], {%f5, %f6, %f7, %f8};
	add.s32 	%r36, %r36, %r2;
	add.s32 	%r34, %r34, 1;
	setp.ne.s32 	%p4, %r34, 0;
	@%p4 bra 	$L__BB1_3;
$L__BB1_4:
	setp.lt.u32 	%p5, %r4, 3;
	@%p5 bra 	$L__BB1_7;
	mul.wide.s32 	%rd7, %r2, 16;
	shl.b32 	%r31, %r2, 2;
$L__BB1_6:
	mul.wide.s32 	%rd5, %r36, 16;
	add.s64 	%rd6, %rd1, %rd5;
	ld.global.v4.f32 	{%f9, %f10, %f11, %f12}, [%rd6];
	max.f32 	%f13, %f9, 0f00000000;
	max.f32 	%f14, %f10, 0f00000000;
	max.f32 	%f15, %f11, 0f00000000;
	max.f32 	%f16, %f12, 0f00000000;
	st.global.v4.f32 	[%rd6], {%f13, %f14, %f15, %f16};
	add.s64 	%rd8, %rd6, %rd7;
	ld.global.v4.f32 	{%f17, %f18, %f19, %f20}, [%rd8];
	max.f32 	%f21, %f17, 0f00000000;
	max.f32 	%f22, %f18, 0f00000000;
	max.f32 	%f23, %f19, 0f00000000;
	max.f32 	%f24, %f20, 0f00000000;
	st.global.v4.f32 	[%rd8], {%f21, %f22, %f23, %f24};
	add.s64 	%rd9, %rd8, %rd7;
	ld.global.v4.f32 	{%f25, %f26, %f27, %f28}, [%rd9];
	max.f32 	%f29, %f25, 0f00000000;
	max.f32 	%f30, %f26, 0f00000000;
	max.f32 	%f31, %f27, 0f00000000;
	max.f32 	%f32, %f28, 0f00000000;
	st.global.v4.f32 	[%rd9], {%f29, %f30, %f31, %f32};
	add.s64 	%rd10, %rd9, %rd7;
	ld.global.v4.f32 	{%f33, %f34, %f35, %f36}, [%rd10];
	max.f32 	%f37, %f33, 0f00000000;
	max.f32 	%f38, %f34, 0f00000000;
	max.f32 	%f39, %f35, 0f00000000;
	max.f32 	%f40, %f36, 0f00000000;
	st.global.v4.f32 	[%rd10], {%f37, %f38, %f39, %f40};
	add.s32 	%r36, %r31, %r36;
	setp.lt.s32 	%p6, %r36, %r3;
	@%p6 bra 	$L__BB1_6;
$L__BB1_7:
	shl.b32 	%r13, %r3, 2;
	sub.s32 	%r32, %r14, %r13;
	setp.ge.s32 	%p7, %r1, %r32;
	@%p7 bra 	$L__BB1_9;
	add.s32 	%r33, %r13, %r1;
	mul.wide.s32 	%rd11, %r33, 4;
	add.s64 	%rd12, %rd1, %rd11;
	ld.global.f32 	%f41, [%rd12];
	max.f32 	%f42, %f41, 0f00000000;
	st.global.f32 	[%rd12], %f42;
$L__BB1_9:
	ret;

}
	// .globl	_Z30non_vectorized_activation_tanhPfi
.visible .entry _Z30non_vectorized_activation_tanhPfi(
	.param .u64 .ptr .align 1 _Z30non_vectorized_activation_tanhPfi_param_0,
	.param .u32 _Z30non_vectorized_activation_tanhPfi_param_1
)
{
	.reg .pred 	%p<17>;
	.reg .b32 	%r<31>;
	.reg .b32 	%f<81>;
	.reg .b64 	%rd<11>;

	ld.param.u64 	%rd2, [_Z30non_vectorized_activation_tanhPfi_param_0];
	ld.param.u32 	%r12, [_Z30non_vectorized_activation_tanhPfi_param_1];
	cvta.to.global.u64 	%rd1, %rd2;
	mov.u32 	%r13, %ctaid.x;
	mov.u32 	%r14, %ntid.x;
	mov.u32 	%r15, %tid.x;
	mad.lo.s32 	%r29, %r13, %r14, %r15;
	mov.u32 	%r16, %nctaid.x;
	mul.lo.s32 	%r2, %r14, %r16;
	setp.ge.s32 	%p1, %r29, %r12;
	@%p1 bra 	$L__BB2_7;
	add.s32 	%r17, %r29, %r2;
	max.s32 	%r18, %r12, %r17;
	setp.lt.s32 	%p2, %r17, %r12;
	selp.u32 	%r19, 1, 0, %p2;
	add.s32 	%r20, %r17, %r19;
	sub.s32 	%r21, %r18, %r20;
	div.u32 	%r22, %r21, %r2;
	add.s32 	%r3, %r22, %r19;
	and.b32  	%r23, %r3, 3;
	setp.eq.s32 	%p3, %r23, 3;
	@%p3 bra 	$L__BB2_4;
	add.s32 	%r24, %r3, 1;
	and.b32  	%r25, %r24, 3;
	neg.s32 	%r27, %r25;
$L__BB2_3:
	.pragma "nounroll";
	mul.wide.s32 	%rd3, %r29, 4;
	add.s64 	%rd4, %rd1, %rd3;
	ld.global.f32 	%f1, [%rd4];
	abs.f32 	%f2, %f1;
	mul.f32 	%f3, %f2, 0f4038AA3B;
	ex2.approx.ftz.f32 	%f4, %f3;
	add.f32 	%f5, %f4, 0f3F800000;
	rcp.approx.ftz.f32 	%f6, %f5;
	fma.rn.f32 	%f7, %f6, 0fC0000000, 0f3F800000;
	setp.ge.f32 	%p4, %f2, 0f41102CB4;
	selp.f32 	%f8, 0f3F800000, %f7, %p4;
	copysign.f32 	%f9, %f1, %f8;
	mul.f32 	%f10, %f1, %f1;
	fma.rn.f32 	%f11, %f10, 0f3C80F082, 0fBD563CAE;
	fma.rn.f32 	%f12, %f11, %f10, 0f3E085941;
	fma.rn.f32 	%f13, %f12, %f10, 0fBEAAA9ED;
	fma.rn.f32 	%f14, %f13, %f10, 0f00000000;
	fma.rn.f32 	%f15, %f14, %f1, %f1;
	setp.ge.f32 	%p5, %f2, 0f3F19999A;
	selp.f32 	%f16, %f9, %f15, %p5;
	st.global.f32 	[%rd4], %f16;
	add.s32 	%r29, %r29, %r2;
	add.s32 	%r27, %r27, 1;
	setp.ne.s32 	%p6, %r27, 0;
	@%p6 bra 	$L__BB2_3;
$L__BB2_4:
	setp.lt.u32 	%p7, %r3, 3;
	@%p7 bra 	$L__BB2_7;
	mul.wide.s32 	%rd7, %r2, 4;
	shl.b32 	%r26, %r2, 2;
$L__BB2_6:
	mul.wide.s32 	%rd5, %r29, 4;
	add.s64 	%rd6, %rd1, %rd5;
	ld.global.f32 	%f17, [%rd6];
	abs.f32 	%f18, %f17;
	mul.f32 	%f19, %f18, 0f4038AA3B;
	ex2.approx.ftz.f32 	%f20, %f19;
	add.f32 	%f21, %f20, 0f3F800000;
	rcp.approx.ftz.f32 	%f22, %f21;
	fma.rn.f32 	%f23, %f22, 0fC0000000, 0f3F800000;
	setp.ge.f32 	%p8, %f18, 0f41102CB4;
	selp.f32 	%f24, 0f3F800000, %f23, %p8;
	copysign.f32 	%f25, %f17, %f24;
	mul.f32 	%f26, %f17, %f17;
	fma.rn.f32 	%f27, %f26, 0f3C80F082, 0fBD563CAE;
	fma.rn.f32 	%f28, %f27, %f26, 0f3E085941;
	fma.rn.f32 	%f29, %f28, %f26, 0fBEAAA9ED;
	fma.rn.f32 	%f30, %f29, %f26, 0f00000000;
	fma.rn.f32 	%f31, %f30, %f17, %f17;
	setp.ge.f32 	%p9, %f18, 0f3F19999A;
	selp.f32 	%f32, %f25, %f31, %p9;
	st.global.f32 	[%rd6], %f32;
	add.s64 	%rd8, %rd6, %rd7;
	ld.global.f32 	%f33, [%rd8];
	abs.f32 	%f34, %f33;
	mul.f32 	%f35, %f34, 0f4038AA3B;
	ex2.approx.ftz.f32 	%f36, %f35;
	add.f32 	%f37, %f36, 0f3F800000;
	rcp.approx.ftz.f32 	%f38, %f37;
	fma.rn.f32 	%f39, %f38, 0fC0000000, 0f3F800000;
	setp.ge.f32 	%p10, %f34, 0f41102CB4;
	selp.f32 	%f40, 0f3F800000, %f39, %p10;
	copysign.f32 	%f41, %f33, %f40;
	mul.f32 	%f42, %f33, %f33;
	fma.rn.f32 	%f43, %f42, 0f3C80F082, 0fBD563CAE;
	fma.rn.f32 	%f44, %f43, %f42, 0f3E085941;
	fma.rn.f32 	%f45, %f44, %f42, 0fBEAAA9ED;
	fma.rn.f32 	%f46, %f45, %f42, 0f00000000;
	fma.rn.f32 	%f47, %f46, %f33, %f33;
	setp.ge.f32 	%p11, %f34, 0f3F19999A;
	selp.f32 	%f48, %f41, %f47, %p11;
	st.global.f32 	[%rd8], %f48;
	add.s64 	%rd9, %rd8, %rd7;
	ld.global.f32 	%f49, [%rd9];
	abs.f32 	%f50, %f49;
	mul.f32 	%f51, %f50, 0f4038AA3B;
	ex2.approx.ftz.f32 	%f52, %f51;
	add.f32 	%f53, %f52, 0f3F800000;
	rcp.approx.ftz.f32 	%f54, %f53;
	fma.rn.f32 	%f55, %f54, 0fC0000000, 0f3F800000;
	setp.ge.f32 	%p12, %f50, 0f41102CB4;
	selp.f32 	%f56, 0f3F800000, %f55, %p12;
	copysign.f32 	%f57, %f49, %f56;
	mul.f32 	%f58, %f49, %f49;
	fma.rn.f32 	%f59, %f58, 0f3C80F082, 0fBD563CAE;
	fma.rn.f32 	%f60, %f59, %f58, 0f3E085941;
	fma.rn.f32 	%f61, %f60, %f58, 0fBEAAA9ED;
	fma.rn.f32 	%f62, %f61, %f58, 0f00000000;
	fma.rn.f32 	%f63, %f62, %f49, %f49;
	setp.ge.f32 	%p13, %f50, 0f3F19999A;
	selp.f32 	%f64, %f57, %f63, %p13;
	st.global.f32 	[%rd9], %f64;
	add.s64 	%rd10, %rd9, %rd7;
	ld.global.f32 	%f65, [%rd10];
	abs.f32 	%f66, %f65;
	mul.f32 	%f67, %f66, 0f4038AA3B;
	ex2.approx.ftz.f32 	%f68, %f67;
	add.f32 	%f69, %f68, 0f3F800000;
	rcp.approx.ftz.f32 	%f70, %f69;
	fma.rn.f32 	%f71, %f70, 0fC0000000, 0f3F800000;
	setp.ge.f32 	%p14, %f66, 0f41102CB4;
	selp.f32 	%f72, 0f3F800000, %f71, %p14;
	copysign.f32 	%f73, %f65, %f72;
	mul.f32 	%f74, %f65, %f65;
	fma.rn.f32 	%f75, %f74, 0f3C80F082, 0fBD563CAE;
	fma.rn.f32 	%f76, %f75, %f74, 0f3E085941;
	fma.rn.f32 	%f77, %f76, %f74, 0fBEAAA9ED;
	fma.rn.f32 	%f78, %f77, %f74, 0f00000000;
	fma.rn.f32 	%f79, %f78, %f65, %f65;
	setp.ge.f32 	%p15, %f66, 0f3F19999A;
	selp.f32 	%f80, %f73, %f79, %p15;
	st.global.f32 	[%rd10], %f80;
	add.s32 	%r29, %r26, %r29;
	setp.lt.s32 	%p16, %r29, %r12;
	@%p16 bra 	$L__BB2_6;
$L__BB2_7:
	ret;

}
	// .globl	_Z30non_vectorized_activation_reluPfi
.visible .entry _Z30non_vectorized_activation_reluPfi(
	.param .u64 .ptr .align 1 _Z30non_vectorized_activation_reluPfi_param_0,
	.param .u32 _Z30non_vectorized_activation_reluPfi_param_1
)
{
	.reg .pred 	%p<7>;
	.reg .b32 	%r<31>;
	.reg .b32 	%f<11>;
	.reg .b64 	%rd<11>;

	ld.param.u64 	%rd2, [_Z30non_vectorized_activation_reluPfi_param_0];
	ld.param.u32 	%r12, [_Z30non_vectorized_activation_reluPfi_param_1];
	cvta.to.global.u64 	%rd1, %rd2;
	mov.u32 	%r13, %ctaid.x;
	mov.u32 	%r14, %ntid.x;
	mov.u32 	%r15, %tid.x;
	mad.lo.s32 	%r29, %r13, %r14, %r15;
	mov.u32 	%r16, %nctaid.x;
	mul.lo.s32 	%r2, %r14, %r16;
	setp.ge.s32 	%p1, %r29, %r12;
	@%p1 bra 	$L__BB3_7;
	add.s32 	%r17, %r29, %r2;
	max.s32 	%r18, %r12, %r17;
	setp.lt.s32 	%p2, %r17, %r12;
	selp.u32 	%r19, 1, 0, %p2;
	add.s32 	%r20, %r17, %r19;
	sub.s32 	%r21, %r18, %r20;
	div.u32 	%r22, %r21, %r2;
	add.s32 	%r3, %r22, %r19;
	and.b32  	%r23, %r3, 3;
	setp.eq.s32 	%p3, %r23, 3;
	@%p3 bra 	$L__BB3_4;
	add.s32 	%r24, %r3, 1;
	and.b32  	%r25, %r24, 3;
	neg.s32 	%r27, %r25;
$L__BB3_3:
	.pragma "nounroll";
	mul.wide.s32 	%rd3, %r29, 4;
	add.s64 	%rd4, %rd1, %rd3;
	ld.global.f32 	%f1, [%rd4];
	max.f32 	%f2, %f1, 0f00000000;
	st.global.f32 	[%rd4], %f2;
	add.s32 	%r29, %r29, %r2;
	add.s32 	%r27, %r27, 1;
	setp.ne.s32 	%p4, %r27, 0;
	@%p4 bra 	$L__BB3_3;
$L__BB3_4:
	setp.lt.u32 	%p5, %r3, 3;
	@%p5 bra 	$L__BB3_7;
	mul.wide.s32 	%rd7, %r2, 4;
	shl.b32 	%r26, %r2, 2;
$L__BB3_6:
	mul.wide.s32 	%rd5, %r29, 4;
	add.s64 	%rd6, %rd1, %rd5;
	ld.global.f32 	%f3, [%rd6];
	max.f32 	%f4, %f3, 0f00000000;
	st.global.f32 	[%rd6], %f4;
	add.s64 	%rd8, %rd6, %rd7;
	ld.global.f32 	%f5, [%rd8];
	max.f32 	%f6, %f5, 0f00000000;
	st.global.f32 	[%rd8], %f6;
	add.s64 	%rd9, %rd8, %rd7;
	ld.global.f32 	%f7, [%rd9];
	max.f32 	%f8, %f7, 0f00000000;
	st.global.f32 	[%rd9], %f8;
	add.s64 	%rd10, %rd9, %rd7;
	ld.global.f32 	%f9, [%rd10];
	max.f32 	%f10, %f9, 0f00000000;
	st.global.f32 	[%rd10], %f10;
	add.s32 	%r29, %r26, %r29;
	setp.lt.s32 	%p6, %r29, %r12;
	@%p6 bra 	$L__BB3_6;
$L__BB3_7:
	ret;

}
	// .globl	_Z24vectorized_backward_tanhPfS_S_i
.visible .entry _Z24vectorized_backward_tanhPfS_S_i(
	.param .u64 .ptr .align 1 _Z24vectorized_backward_tanhPfS_S_i_param_0,
	.param .u64 .ptr .align 1 _Z24vectorized_backward_tanhPfS_S_i_param_1,
	.param .u64 .ptr .align 1 _Z24vectorized_backward_tanhPfS_S_i_param_2,
	.param .u32 _Z24vectorized_backward_tanhPfS_S_i_param_3
)
{
	.reg .pred 	%p<4>;
	.reg .b32 	%r<18>;
	.reg .b32 	%f<28>;
	.reg .b64 	%rd<15>;

	ld.param.u64 	%rd4, [_Z24vectorized_backward_tanhPfS_S_i_param_0];
	ld.param.u64 	%rd5, [_Z24vectorized_backward_tanhPfS_S_i_param_1];
	ld.param.u64 	%rd6, [_Z24vectorized_backward_tanhPfS_S_i_param_2];
	ld.param.u32 	%r8, [_Z24vectorized_backward_tanhPfS_S_i_param_3];
	cvta.to.global.u64 	%rd1, %rd6;
	cvta.to.global.u64 	%rd2, %rd5;
	cvta.to.global.u64 	%rd3, %rd4;
	mov.u32 	%r9, %ctaid.x;
	mov.u32 	%r1, %ntid.x;
	mov.u32 	%r10, %tid.x;
	mad.lo.s32 	%r2, %r9, %r1, %r10;
	shr.s32 	%r11, %r8, 31;
	shr.u32 	%r12, %r11, 30;
	add.s32 	%r13, %r8, %r12;
	shr.s32 	%r3, %r13, 2;
	setp.ge.s32 	%p1, %r2, %r3;
	@%p1 bra 	$L__BB4_3;
	mov.u32 	%r14, %nctaid.x;
	mul.lo.s32 	%r4, %r1, %r14;
	mov.u32 	%r17, %r2;
$L__BB4_2:
	mul.wide.s32 	%rd7, %r17, 16;
	add.s64 	%rd8, %rd3, %rd7;
	ld.global.nc.v4.f32 	{%f1, %f2, %f3, %f4}, [%rd8];
	add.s64 	%rd9, %rd2, %rd7;
	ld.global.nc.v4.f32 	{%f5, %f6, %f7, %f8}, [%rd9];
	mul.f32 	%f9, %f1, %f1;
	mov.f32 	%f10, 0f3F800000;
	sub.f32 	%f11, %f10, %f9;
	mul.f32 	%f12, %f11, %f5;
	mul.f32 	%f13, %f2, %f2;
	sub.f32 	%f14, %f10, %f13;
	mul.f32 	%f15, %f14, %f6;
	mul.f32 	%f16, %f3, %f3;
	sub.f32 	%f17, %f10, %f16;
	mul.f32 	%f18, %f17, %f7;
	mul.f32 	%f19, %f4, %f4;
	sub.f32 	%f20, %f10, %f19;
	mul.f32 	%f21, %f20, %f8;
	add.s64 	%rd10, %rd1, %rd7;
	st.global.v4.f32 	[%rd10], {%f12, %f15, %f18, %f21};
	add.s32 	%r17, %r17, %r4;
	setp.lt.s32 	%p2, %r17, %r3;
	@%p2 bra 	$L__BB4_2;
$L__BB4_3:
	shl.b32 	%r7, %r3, 2;
	sub.s32 	%r15, %r8, %r7;
	setp.ge.s32 	%p3, %r2, %r15;
	@%p3 bra 	$L__BB4_5;
	add.s32 	%r16, %r7, %r2;
	mul.wide.s32 	%rd11, %r16, 4;
	add.s64 	%rd12, %rd3, %rd11;
	ld.global.nc.f32 	%f22, [%rd12];
	add.s64 	%rd13, %rd2, %rd11;
	ld.global.nc.f32 	%f23, [%rd13];
	mul.f32 	%f24, %f22, %f22;
	mov.f32 	%f25, 0f3F800000;
	sub.f32 	%f26, %f25, %f24;
	mul.f32 	%f27, %f23, %f26;
	add.s64 	%rd14, %rd1, %rd11;
	st.global.f32 	[%rd14], %f27;
$L__BB4_5:
	ret;

}
	// .globl	_Z24vectorized_backward_reluPfS_S_i
.visible .entry _Z24vectorized_backward_reluPfS_S_i(
	.param .u64 .ptr .align 1 _Z24vectorized_backward_reluPfS_S_i_param_0,
	.param .u64 .ptr .align 1 _Z24vectorized_backward_reluPfS_S_i_param_1,
	.param .u64 .ptr .align 1 _Z24vectorized_backward_reluPfS_S_i_param_2,
	.param .u32 _Z24vectorized_backward_reluPfS_S_i_param_3
)
{
	.reg .pred 	%p<9>;
	.reg .b32 	%r<18>;
	.reg .b32 	%f<16>;
	.reg .b64 	%rd<15>;

	ld.param.u64 	%rd4, [_Z24vectorized_backward_reluPfS_S_i_param_0];
	ld.param.u64 	%rd5, [_Z24vectorized_backward_reluPfS_S_i_param_1];
	ld.param.u64 	%rd6, [_Z24vectorized_backward_reluPfS_S_i_param_2];
	ld.param.u32 	%r8, [_Z24vectorized_backward_reluPfS_S_i_param_3];
	cvta.to.global.u64 	%rd1, %rd6;
	cvta.to.global.u64 	%rd2, %rd5;
	cvta.to.global.u64 	%rd3, %rd4;
	mov.u32 	%r9, %ctaid.x;
	mov.u32 	%r1, %ntid.x;
	mov.u32 	%r10, %tid.x;
	mad.lo.s32 	%r2, %r9, %r1, %r10;
	shr.s32 	%r11, %r8, 31;
	shr.u32 	%r12, %r11, 30;
	add.s32 	%r13, %r8, %r12;
	shr.s32 	%r3, %r13, 2;
	setp.ge.s32 	%p1, %r2, %r3;
	@%p1 bra 	$L__BB5_3;
	mov.u32 	%r14, %nctaid.x;
	mul.lo.s32 	%r4, %r1, %r14;
	mov.u32 	%r17, %r2;
$L__BB5_2:
	mul.wide.s32 	%rd7, %r17, 16;
	add.s64 	%rd8, %rd1, %rd7;
	add.s64 	%rd9, %rd2, %rd7;
	add.s64 	%rd10, %rd3, %rd7;
	ld.global.nc.v4.f32 	{%f1, %f2, %f3, %f4}, [%rd10];
	ld.global.nc.v4.f32 	{%f5, %f6, %f7, %f8}, [%rd9];
	setp.gt.f32 	%p2, %f1, 0f00000000;
	selp.f32 	%f9, %f5, 0f00000000, %p2;
	setp.gt.f32 	%p3, %f2, 0f00000000;
	selp.f32 	%f10, %f6, 0f00000000, %p3;
	setp.gt.f32 	%p4, %f3, 0f00000000;
	selp.f32 	%f11, %f7, 0f00000000, %p4;
	setp.gt.f32 	%p5, %f4, 0f00000000;
	selp.f32 	%f12, %f8, 0f00000000, %p5;
	st.global.v4.f32 	[%rd8], {%f9, %f10, %f11, %f12};
	add.s32 	%r17, %r17, %r4;
	setp.lt.s32 	%p6, %r17, %r3;
	@%p6 bra 	$L__BB5_2;
$L__BB5_3:
	shl.b32 	%r7, %r3, 2;
	sub.s32 	%r15, %r8, %r7;
	setp.ge.s32 	%p7, %r2, %r15;
	@%p7 bra 	$L__BB5_5;
	add.s32 	%r16, %r7, %r2;
	mul.wide.s32 	%rd11, %r16, 4;
	add.s64 	%rd12, %rd3, %rd11;
	ld.global.nc.f32 	%f13, [%rd12];
	add.s64 	%rd13, %rd2, %rd11;
	ld.global.nc.f32 	%f14, [%rd13];
	setp.gt.f32 	%p8, %f13, 0f00000000;
	selp.f32 	%f15, %f14, 0f00000000, %p8;
	add.s64 	%rd14, %rd1, %rd11;
	st.global.f32 	[%rd14], %f15;
$L__BB5_5:
	ret;

}
	// .globl	_Z28non_vectorized_backward_tanhPfS_S_i
.visible .entry _Z28non_vectorized_backward_tanhPfS_S_i(
	.param .u64 .ptr .align 1 _Z28non_vectorized_backward_tanhPfS_S_i_param_0,
	.param .u64 .ptr .align 1 _Z28non_vectorized_backward_tanhPfS_S_i_param_1,
	.param .u64 .ptr .align 1 _Z28non_vectorized_backward_tanhPfS_S_i_param_2,
	.param .u32 _Z28non_vectorized_backward_tanhPfS_S_i_param_3
)
{
	.reg .pred 	%p<7>;
	.reg .b32 	%r<31>;
	.reg .b32 	%f<28>;
	.reg .b64 	%rd<25>;

	ld.param.u64 	%rd4, [_Z28non_vectorized_backward_tanhPfS_S_i_param_0];
	ld.param.u64 	%rd5, [_Z28non_vectorized_backward_tanhPfS_S_i_param_1];
	ld.param.u64 	%rd6, [_Z28non_vectorized_backward_tanhPfS_S_i_param_2];
	ld.param.u32 	%r12, [_Z28non_vectorized_backward_tanhPfS_S_i_param_3];
	cvta.to.global.u64 	%rd1, %rd6;
	cvta.to.global.u64 	%rd2, %rd4;
	cvta.to.global.u64 	%rd3, %rd5;
	mov.u32 	%r13, %ctaid.x;
	mov.u32 	%r14, %ntid.x;
	mov.u32 	%r15, %tid.x;
	mad.lo.s32 	%r29, %r13, %r14, %r15;
	mov.u32 	%r16, %nctaid.x;
	mul.lo.s32 	%r2, %r14, %r16;
	setp.ge.s32 	%p1, %r29, %r12;
	@%p1 bra 	$L__BB6_7;
	add.s32 	%r17, %r29, %r2;
	max.s32 	%r18, %r12, %r17;
	setp.lt.s32 	%p2, %r17, %r12;
	selp.u32 	%r19, 1, 0, %p2;
	add.s32 	%r20, %r17, %r19;
	sub.s32 	%r21, %r18, %r20;
	div.u32 	%r22, %r21, %r2;
	add.s32 	%r3, %r22, %r19;
	and.b32  	%r23, %r3, 3;
	setp.eq.s32 	%p3, %r23, 3;
	@%p3 bra 	$L__BB6_4;
	add.s32 	%r24, %r3, 1;
	and.b32  	%r25, %r24, 3;
	neg.s32 	%r27, %r25;
$L__BB6_3:
	.pragma "nounroll";
	mul.wide.s32 	%rd7, %r29, 4;
	add.s64 	%rd8, %rd1, %rd7;
	add.s64 	%rd9, %rd2, %rd7;
	add.s64 	%rd10, %rd3, %rd7;
	ld.global.nc.f32 	%f1, [%rd10];
	ld.global.nc.f32 	%f2, [%rd9];
	mul.f32 	%f3, %f2, %f2;
	mov.f32 	%f4, 0f3F800000;
	sub.f32 	%f5, %f4, %f3;
	mul.f32 	%f6, %f1, %f5;
	st.global.f32 	[%rd8], %f6;
	add.s32 	%r29, %r29, %r2;
	add.s32 	%r27, %r27, 1;
	setp.ne.s32 	%p4, %r27, 0;
	@%p4 bra 	$L__BB6_3;
$L__BB6_4:
	setp.lt.u32 	%p5, %r3, 3;
	@%p5 bra 	$L__BB6_7;
	mul.wide.s32 	%rd15, %r2, 4;
	shl.b32 	%r26, %r2, 2;
$L__BB6_6:
	mul.wide.s32 	%rd11, %r29, 4;
	add.s64 	%rd12, %rd3, %rd11;
	ld.global.nc.f32 	%f7, [%rd12];
	add.s64 	%rd13, %rd2, %rd11;
	ld.global.nc.f32 	%f8, [%rd13];
	mul.f32 	%f9, %f8, %f8;
	mov.f32 	%f10, 0f3F800000;
	sub.f32 	%f11, %f10, %f9;
	mul.f32 	%f12, %f7, %f11;
	add.s64 	%rd14, %rd1, %rd11;
	st.global.f32 	[%rd14], %f12;
	add.s64 	%rd16, %rd12, %rd15;
	ld.global.nc.f32 	%f13, [%rd16];
	add.s64 	%rd17, %rd13, %rd15;
	ld.global.nc.f32 	%f14, [%rd17];
	mul.f32 	%f15, %f14, %f14;
	sub.f32 	%f16, %f10, %f15;
	mul.f32 	%f17, %f13, %f16;
	add.s64 	%rd18, %rd14, %rd15;
	st.global.f32 	[%rd18], %f17;
	add.s64 	%rd19, %rd16, %rd15;
	ld.global.nc.f32 	%f18, [%rd19];
	add.s64 	%rd20, %rd17, %rd15;
	ld.global.nc.f32 	%f19, [%rd20];
	mul.f32 	%f20, %f19, %f19;
	sub.f32 	%f21, %f10, %f20;
	mul.f32 	%f22, %f18, %f21;
	add.s64 	%rd21, %rd18, %rd15;
	st.global.f32 	[%rd21], %f22;
	add.s64 	%rd22, %rd19, %rd15;
	ld.global.nc.f32 	%f23, [%rd22];
	add.s64 	%rd23, %rd20, %rd15;
	ld.global.nc.f32 	%f24, [%rd23];
	mul.f32 	%f25, %f24, %f24;
	sub.f32 	%f26, %f10, %f25;
	mul.f32 	%f27, %f23, %f26;
	add.s64 	%rd24, %rd21, %rd15;
	st.global.f32 	[%rd24], %f27;
	add.s32 	%r29, %r26, %r29;
	setp.lt.s32 	%p6, %r29, %r12;
	@%p6 bra 	$L__BB6_6;
$L__BB6_7:
	ret;

}
	// .globl	_Z28non_vectorized_backward_reluPfS_S_i
.visible .entry _Z28non_vectorized_backward_reluPfS_S_i(
	.param .u64 .ptr .align 1 _Z28non_vectorized_backward_reluPfS_S_i_param_0,
	.param .u64 .ptr .align 1 _Z28non_vectorized_backward_reluPfS_S_i_param_1,
	.param .u64 .ptr .align 1 _Z28non_vectorized_backward_reluPfS_S_i_param_2,
	.param .u32 _Z28non_vectorized_backward_reluPfS_S_i_param_3
)
{
	.reg .pred 	%p<4>;
	.reg .b32 	%r<11>;
	.reg .b32 	%f<6>;
	.reg .b64 	%rd<13>;

	ld.param.u64 	%rd4, [_Z28non_vectorized_backward_reluPfS_S_i_param_0];
	ld.param.u64 	%rd5, [_Z28non_vectorized_backward_reluPfS_S_i_param_1];
	ld.param.u64 	%rd6, [_Z28non_vectorized_backward_reluPfS_S_i_param_2];
	ld.param.u32 	%r6, [_Z28non_vectorized_backward_reluPfS_S_i_param_3];
	mov.u32 	%r7, %ctaid.x;
	mov.u32 	%r1, %ntid.x;
	mov.u32 	%r8, %tid.x;
	mad.lo.s32 	%r10, %r7, %r1, %r8;
	setp.ge.s32 	%p1, %r10, %r6;
	@%p1 bra 	$L__BB7_5;
	mov.u32 	%r9, %nctaid.x;
	mul.lo.s32 	%r3, %r1, %r9;
	cvta.to.global.u64 	%rd1, %rd4;
	cvta.to.global.u64 	%rd2, %rd5;
	cvta.to.global.u64 	%rd3, %rd6;
$L__BB7_2:
	mul.wide.s32 	%rd7, %r10, 4;
	add.s64 	%rd8, %rd1, %rd7;
	ld.global.nc.f32 	%f4, [%rd8];
	setp.leu.f32 	%p2, %f4, 0f00000000;
	mov.f32 	%f5, 0f00000000;
	@%p2 bra 	$L__BB7_4;
	add.s64 	%rd10, %rd2, %rd7;
	ld.global.nc.f32 	%f5, [%rd10];
$L__BB7_4:
	add.s64 	%rd12, %rd3, %rd7;
	st.global.f32 	[%rd12], %f5;
	add.s32 	%r10, %r10, %r3;
	setp.lt.s32 	%p3, %r10, %r6;
	@%p3 bra 	$L__BB7_2;
$L__BB7_5:
	ret;

}


// ===== COMPILED SASS (sm_100) =====

	.target	sm_100

	.elftype	@"ET_EXEC"


//--------------------- .note.nv.tkinfo           --------------------------
	.section	.note.nv.tkinfo,"",@"SHT_NOTE"
	.sectionflags	@"SHF_NOTE_NV_TKINFO"
	.tkinfo
        /*0018*/ 	.word	0x00000002
        /*0030*/ 	.string	""
        /*0030*/ 	.string	"ptxas"
        /*0030*/ 	.string	"Cuda compilation tools, release 13.0, V13.0.88"
        /*0030*/ 	.string	"Build cuda_13.0.r13.0/compiler.36424714_0"
        /*0030*/ 	.string	"-arch sm_100 -m 64 "



//--------------------- .note.nv.cuinfo           --------------------------
	.section	.note.nv.cuinfo,"",@"SHT_NOTE"
	.sectionflags	@"SHF_NOTE_NV_CUINFO"
        /*0018*/ 	.short	0x0002
        /*001a*/ 	.short	0x0064
        /*001c*/ 	.short	0x0082
	.zero		2


//--------------------- .nv.info                  --------------------------
	.section	.nv.info,"",@"SHT_CUDA_INFO"
	.align	4


	//----- nvinfo : EIATTR_REGCOUNT
	.align		4
        /*0000*/ 	.byte	0x04, 0x2f
        /*0002*/ 	.short	(.L_1 - .L_0)
	.align		4
.L_0:
        /*0004*/ 	.word	index@(_Z26vectorized_activation_tanhPfi)
        /*0008*/ 	.word	0x0000001c


	//----- nvinfo : EIATTR_FRAME_SIZE
	.align		4
.L_1:
        /*000c*/ 	.byte	0x04, 0x11
        /*000e*/ 	.short	(.L_3 - .L_2)
	.align		4
.L_2:
        /*0010*/ 	.word	index@(_Z26vectorized_activation_tanhPfi)
        /*0014*/ 	.word	0x00000000


	//----- nvinfo : EIATTR_REGCOUNT
	.align		4
.L_3:
        /*0018*/ 	.byte	0x04, 0x2f
        /*001a*/ 	.short	(.L_5 - .L_4)
	.align		4
.L_4:
        /*001c*/ 	.word	index@(_Z26vectorized_activation_reluPfi)
        /*0020*/ 	.word	0x0000001c


	//----- nvinfo : EIATTR_FRAME_SIZE
	.align		4
.L_5:
        /*0024*/ 	.byte	0x04, 0x11
        /*0026*/ 	.short	(.L_7 - .L_6)
	.align		4
.L_6:
        /*0028*/ 	.word	index@(_Z26vectorized_activation_reluPfi)
        /*002c*/ 	.word	0x00000000


	//----- nvinfo : EIATTR_REGCOUNT
	.align		4
.L_7:
        /*0030*/ 	.byte	0x04, 0x2f
        /*0032*/ 	.short	(.L_9 - .L_8)
	.align		4
.L_8:
        /*0034*/ 	.word	index@(_Z30non_vectorized_activation_tanhPfi)
        /*0038*/ 	.word	0x00000014


	//----- nvinfo : EIATTR_FRAME_SIZE
	.align		4
.L_9:
        /*003c*/ 	.byte	0x04, 0x11
        /*003e*/ 	.short	(.L_11 - .L_10)
	.align		4
.L_10:
        /*0040*/ 	.word	index@(_Z30non_vectorized_activation_tanhPfi)
        /*0044*/ 	.word	0x00000000


	//----- nvinfo : EIATTR_REGCOUNT
	.align		4
.L_11:
        /*0048*/ 	.byte	0x04, 0x2f
        /*004a*/ 	.short	(.L_13 - .L_12)
	.align		4
.L_12:
        /*004c*/ 	.word	index@(_Z30non_vectorized_activation_reluPfi)
        /*0050*/ 	.word	0x00000018


	//----- nvinfo : EIATTR_FRAME_SIZE
	.align		4
.L_13:
        /*0054*/ 	.byte	0x04, 0x11
        /*0056*/ 	.short	(.L_15 - .L_14)
	.align		4
.L_14:
        /*0058*/ 	.word	index@(_Z30non_vectorized_activation_reluPfi)
        /*005c*/ 	.word	0x00000000


	//----- nvinfo : EIATTR_REGCOUNT
	.align		4
.L_15:
        /*0060*/ 	.byte	0x04, 0x2f
        /*0062*/ 	.short	(.L_17 - .L_16)
	.align		4
.L_16:
        /*0064*/ 	.word	index@(_Z24vectorized_backward_tanhPfS_S_i)
        /*0068*/ 	.word	0x0000001c


	//----- nvinfo : EIATTR_FRAME_SIZE
	.align		4
.L_17:
        /*006c*/ 	.byte	0x04, 0x11
        /*006e*/ 	.short	(.L_19 - .L_18)
	.align		4
.L_18:
        /*0070*/ 	.word	index@(_Z24vectorized_backward_tanhPfS_S_i)
        /*0074*/ 	.word	0x00000000


	//----- nvinfo : EIATTR_REGCOUNT
	.align		4
.L_19:
        /*0078*/ 	.byte	0x04, 0x2f
        /*007a*/ 	.short	(.L_21 - .L_20)
	.align		4
.L_20:
        /*007c*/ 	.word	index@(_Z24vectorized_backward_reluPfS_S_i)
        /*0080*/ 	.word	0x00000018


	//----- nvinfo : EIATTR_FRAME_SIZE
	.align		4
.L_21:
        /*0084*/ 	.byte	0x04, 0x11
        /*0086*/ 	.short	(.L_23 - .L_22)
	.align		4
.L_22:
        /*0088*/ 	.word	index@(_Z24vectorized_backward_reluPfS_S_i)
        /*008c*/ 	.word	0x00000000


	//----- nvinfo : EIATTR_REGCOUNT
	.align		4
.L_23:
        /*0090*/ 	.byte	0x04, 0x2f
        /*0092*/ 	.short	(.L_25 - .L_24)
	.align		4
.L_24:
        /*0094*/ 	.word	index@(_Z28non_vectorized_backward_tanhPfS_S_i)
        /*0098*/ 	.word	0x0000001c


	//----- nvinfo : EIATTR_FRAME_SIZE
	.align		4
.L_25:
        /*009c*/ 	.byte	0x04, 0x11
        /*009e*/ 	.short	(.L_27 - .L_26)
	.align		4
.L_26:
        /*00a0*/ 	.word	index@(_Z28non_vectorized_backward_tanhPfS_S_i)
        /*00a4*/ 	.word	0x00000000


	//----- nvinfo : EIATTR_REGCOUNT
	.align		4
.L_27:
        /*00a8*/ 	.byte	0x04, 0x2f
        /*00aa*/ 	.short	(.L_29 - .L_28)
	.align		4
.L_28:
        /*00ac*/ 	.word	index@(_Z28non_vectorized_backward_reluPfS_S_i)
        /*00b0*/ 	.word	0x00000012


	//----- nvinfo : EIATTR_FRAME_SIZE
	.align		4
.L_29:
        /*00b4*/ 	.byte	0x04, 0x11
        /*00b6*/ 	.short	(.L_31 - .L_30)
	.align		4
.L_30:
        /*00b8*/ 	.word	index@(_Z28non_vectorized_backward_reluPfS_S_i)
        /*00bc*/ 	.word	0x00000000


	//----- nvinfo : EIATTR_MIN_STACK_SIZE
	.align		4
.L_31:
        /*00c0*/ 	.byte	0x04, 0x12
        /*00c2*/ 	.short	(.L_33 - .L_32)
	.align		4
.L_32:
        /*00c4*/ 	.word	index@(_Z28non_vectorized_backward_reluPfS_S_i)
        /*00c8*/ 	.word	0x00000000


	//----- nvinfo : EIATTR_MIN_STACK_SIZE
	.align		4
.L_33:
        /*00cc*/ 	.byte	0x04, 0x12
        /*00ce*/ 	.short	(.L_35 - .L_34)
	.align		4
.L_34:
        /*00d0*/ 	.word	index@(_Z28non_vectorized_backward_tanhPfS_S_i)
        /*00d4*/ 	.word	0x00000000


	//----- nvinfo : EIATTR_MIN_STACK_SIZE
	.align		4
.L_35:
        /*00d8*/ 	.byte	0x04, 0x12
        /*00da*/ 	.short	(.L_37 - .L_36)
	.align		4
.L_36:
        /*00dc*/ 	.word	index@(_Z24vectorized_backward_reluPfS_S_i)
        /*00e0*/ 	.word	0x00000000


	//----- nvinfo : EIATTR_MIN_STACK_SIZE
	.align		4
.L_37:
        /*00e4*/ 	.byte	0x04, 0x12
        /*00e6*/ 	.short	(.L_39 - .L_38)
	.align		4
.L_38:
        /*00e8*/ 	.word	index@(_Z24vectorized_backward_tanhPfS_S_i)
        /*00ec*/ 	.word	0x00000000


	//----- nvinfo : EIATTR_MIN_STACK_SIZE
	.align		4
.L_39:
        /*00f0*/ 	.byte	0x04, 0x12
        /*00f2*/ 	.short	(.L_41 - .L_40)
	.align		4
.L_40:
        /*00f4*/ 	.word	index@(_Z30non_vectorized_activation_reluPfi)
        /*00f8*/ 	.word	0x00000000


	//----- nvinfo : EIATTR_MIN_STACK_SIZE
	.align		4
.L_41:
        /*00fc*/ 	.byte	0x04, 0x12
        /*00fe*/ 	.short	(.L_43 - .L_42)
	.align		4
.L_42:
        /*0100*/ 	.word	index@(_Z30non_vectorized_activation_tanhPfi)
        /*0104*/ 	.word	0x00000000


	//----- nvinfo : EIATTR_MIN_STACK_SIZE
	.align		4
.L_43:
        /*0108*/ 	.byte	0x04, 0x12
        /*010a*/ 	.short	(.L_45 - .L_44)
	.align		4
.L_44:
        /*010c*/ 	.word	index@(_Z26vectorized_activation_reluPfi)
        /*0110*/ 	.word	0x00000000


	//----- nvinfo : EIATTR_MIN_STACK_SIZE
	.align		4
.L_45:
        /*0114*/ 	.byte	0x04, 0x12
        /*0116*/ 	.short	(.L_47 - .L_46)
	.align		4
.L_46:
        /*0118*/ 	.word	index@(_Z26vectorized_activation_tanhPfi)
        /*011c*/ 	.word	0x00000000
.L_47:


//--------------------- .nv.compat                --------------------------
	.section	.nv.compat,"",@"SHT_CUDA_COMPAT_INFO"
	.align	4
        /*0000*/ 	.byte	0x02, 0x09, 0x00, 0x00, 0x02, 0x02, 0x01, 0x00, 0x02, 0x05, 0x05, 0x00, 0x03, 0x07, 0x01, 0x01
        /*0010*/ 	.byte	0x02, 0x03, 0x00, 0x00, 0x02, 0x06, 0x01, 0x00, 0x04, 0x0b, 0x08, 0x00, 0x01, 0x00, 0x00, 0x00
        /*0020*/ 	.byte	0x00, 0x00, 0x00, 0x00


//--------------------- .nv.info._Z28non_vectorized_backward_reluPfS_S_i --------------------------
	.section	.nv.info._Z28non_vectorized_backward_reluPfS_S_i,"",@"SHT_CUDA_INFO"
	.sectionflags	@""
	.align	4


	//----- nvinfo : EIATTR_CUDA_API_VERSION
	.align		4
        /*0000*/ 	.byte	0x04, 0x37
        /*0002*/ 	.short	(.L_49 - .L_48)
.L_48:
        /*0004*/ 	.word	0x00000082


	//----- nvinfo : EIATTR_KPARAM_INFO
	.align		4
.L_49:
        /*0008*/ 	.byte	0x04, 0x17
        /*000a*/ 	.short	(.L_51 - .L_50)
.L_50:
        /*000c*/ 	.word	0x00000000
        /*0010*/ 	.short	0x0003
        /*0012*/ 	.short	0x0018
        /*0014*/ 	.byte	0x00, 0xf0, 0x11, 0x00


	//----- nvinfo : EIATTR_KPARAM_INFO
	.align		4
.L_51:
        /*0018*/ 	.byte	0x04, 0x17
        /*001a*/ 	.short	(.L_53 - .L_52)
.L_52:
        /*001c*/ 	.word	0x00000000
        /*0020*/ 	.short	0x0002
        /*0022*/ 	.short	0x0010
        /*0024*/ 	.byte	0x00, 0xf5, 0x21, 0x00


	//----- nvinfo : EIATTR_KPARAM_INFO
	.align		4
.L_53:
        /*0028*/ 	.byte	0x04, 0x17
        /*002a*/ 	.short	(.L_55 - .L_54)
.L_54:
        /*002c*/ 	.word	0x00000000
        /*0030*/ 	.short	0x0001
        /*0032*/ 	.short	0x0008
        /*0034*/ 	.byte	0x00, 0xf5, 0x21, 0x00


	//----- nvinfo : EIATTR_KPARAM_INFO
	.align		4
.L_55:
        /*0038*/ 	.byte	0x04, 0x17
        /*003a*/ 	.short	(.L_57 - .L_56)
.L_56:
        /*003c*/ 	.word	0x00000000
        /*0040*/ 	.short	0x0000
        /*0042*/ 	.short	0x0000
        /*0044*/ 	.byte	0x00, 0xf5, 0x21, 0x00


	//----- nvinfo : EIATTR_SPARSE_MMA_MASK
	.align		4
.L_57:
        /*0048*/ 	.byte	0x03, 0x50
        /*004a*/ 	.short	0x0000


	//----- nvinfo : EIATTR_MAXREG_COUNT
	.align		4
        /*004c*/ 	.byte	0x03, 0x1b
        /*004e*/ 	.short	0x00ff


	//----- nvinfo : EIATTR_MERCURY_ISA_VERSION
	.align		4
        /*0050*/ 	.byte	0x03, 0x5f
        /*0052*/ 	.short	0x0101


	//----- nvinfo : EIATTR_VRC_CTA_INIT_COUNT
	.align		4
        /*0054*/ 	.byte	0x02, 0x4a
	.zero		1
	.zero		1


	//----- nvinfo : EIATTR_EXIT_INSTR_OFFSETS
	.align		4
        /*0058*/ 	.byte	0x04, 0x1c
        /*005a*/ 	.short	(.L_59 - .L_58)


	//   ....[0]....
.L_58:
        /*005c*/ 	.word	0x00000070


	//   ....[1]....
        /*0060*/ 	.word	0x000001a0


	//----- nvinfo : EIATTR_CRS_STACK_SIZE
	.align		4
.L_59:
        /*0064*/ 	.byte	0x04, 0x1e
        /*0066*/ 	.short	(.L_61 - .L_60)
.L_60:
        /*0068*/ 	.word	0x00000000


	//----- nvinfo : EIATTR_CBANK_PARAM_SIZE
	.align		4
.L_61:
        /*006c*/ 	.byte	0x03, 0x19
        /*006e*/ 	.short	0x001c


	//----- nvinfo : EIATTR_PARAM_CBANK
	.align		4
        /*0070*/ 	.byte	0x04, 0x0a
        /*0072*/ 	.short	(.L_63 - .L_62)
	.align		4
.L_62:
        /*0074*/ 	.word	index@(.nv.constant0._Z28non_vectorized_backward_reluPfS_S_i)
        /*0078*/ 	.short	0x0380
        /*007a*/ 	.short	0x001c


	//----- nvinfo : EIATTR_SW_WAR
	.align		4
.L_63:
        /*007c*/ 	.byte	0x04, 0x36
        /*007e*/ 	.short	(.L_65 - .L_64)
.L_64:
        /*0080*/ 	.word	0x00000008
.L_65:


//--------------------- .nv.info._Z28non_vectorized_backward_tanhPfS_S_i --------------------------
	.section	.nv.info._Z28non_vectorized_backward_tanhPfS_S_i,"",@"SHT_CUDA_INFO"
	.sectionflags	@""
	.align	4


	//----- nvinfo : EIATTR_CUDA_API_VERSION
	.align		4
        /*0000*/ 	.byte	0x04, 0x37
        /*0002*/ 	.short	(.L_67 - .L_66)
.L_66:
        /*0004*/ 	.word	0x00000082


	//----- nvinfo : EIATTR_KPARAM_INFO
	.align		4
.L_67:
        /*0008*/ 	.byte	0x04, 0x17
        /*000a*/ 	.short	(.L_69 - .L_68)
.L_68:
        /*000c*/ 	.word	0x00000000
        /*0010*/ 	.short	0x0003
        /*0012*/ 	.short	0x0018
        /*0014*/ 	.byte	0x00, 0xf0, 0x11, 0x00


	//----- nvinfo : EIATTR_KPARAM_INFO
	.align		4
.L_69:
        /*0018*/ 	.byte	0x04, 0x17
        /*001a*/ 	.short	(.L_71 - .L_70)
.L_70:
        /*001c*/ 	.word	0x00000000
        /*0020*/ 	.short	0x0002
        /*0022*/ 	.short	0x0010
        /*0024*/ 	.byte	0x00, 0xf5, 0x21, 0x00


	//----- nvinfo : EIATTR_KPARAM_INFO
	.align		4
.L_71:
        /*0028*/ 	.byte	0x04, 0x17
        /*002a*/ 	.short	(.L_73 - .L_72)
.L_72:
        /*002c*/ 	.word	0x00000000
        /*0030*/ 	.short	0x0001
        /*0032*/ 	.short	0x0008
        /*0034*/ 	.byte	0x00, 0xf5, 0x21, 0x00


	//----- nvinfo : EIATTR_KPARAM_INFO
	.align		4
.L_73:
        /*0038*/ 	.byte	0x04, 0x17
        /*003a*/ 	.short	(.L_75 - .L_74)
.L_74:
        /*003c*/ 	.word	0x00000000
        /*0040*/ 	.short	0x0000
        /*0042*/ 	.short	0x0000
        /*0044*/ 	.byte	0x00, 0xf5, 0x21, 0x00


	//----- nvinfo : EIATTR_SPARSE_MMA_MASK
	.align		4
.L_75:
        /*0048*/ 	.byte	0x03, 0x50
        /*004a*/ 	.short	0x0000


	//----- nvinfo : EIATTR_MAXREG_COUNT
	.align		4
        /*004c*/ 	.byte	0x03, 0x1b
        /*004e*/ 	.short	0x00ff


	//----- nvinfo : EIATTR_MERCURY_ISA_VERSION
	.align		4
        /*0050*/ 	.byte	0x03, 0x5f
        /*0052*/ 	.short	0x0101


	//----- nvinfo : EIATTR_VRC_CTA_INIT_COUNT
	.align		4
        /*0054*/ 	.byte	0x02, 0x4a
	.zero		1
	.zero		1


	//----- nvinfo : EIATTR_EXIT_INSTR_OFFSETS
	.align		4
        /*0058*/ 	.byte	0x04, 0x1c
        /*005a*/ 	.short	(.L_77 - .L_76)


	//   ....[0]....
.L_76:
        /*005c*/ 	.word	0x00000090


	//   ....[1]....
        /*0060*/ 	.word	0x000003b0


	//   ....[2]....
        /*0064*/ 	.word	0x00000620


	//----- nvinfo : EIATTR_CRS_STACK_SIZE
	.align		4
.L_77:
        /*0068*/ 	.byte	0x04, 0x1e
        /*006a*/ 	.short	(.L_79 - .L_78)
.L_78:
        /*006c*/ 	.word	0x00000000


	//----- nvinfo : EIATTR_CBANK_PARAM_SIZE
	.align		4
.L_79:
        /*0070*/ 	.byte	0x03, 0x19
        /*0072*/ 	.short	0x001c


	//----- nvinfo : EIATTR_PARAM_CBANK
	.align		4
        /*0074*/ 	.byte	0x04, 0x0a
        /*0076*/ 	.short	(.L_81 - .L_80)
	.align		4
.L_80:
        /*0078*/ 	.word	index@(.nv.constant0._Z28non_vectorized_backward_tanhPfS_S_i)
        /*007c*/ 	.short	0x0380
        /*007e*/ 	.short	0x001c


	//----- nvinfo : EIATTR_SW_WAR
	.align		4
.L_81:
        /*0080*/ 	.byte	0x04, 0x36
        /*0082*/ 	.short	(.L_83 - .L_82)
.L_82:
        /*0084*/ 	.word	0x00000008
.L_83:


//--------------------- .nv.info._Z24vectorized_backward_reluPfS_S_i --------------------------
	.section	.nv.info._Z24vectorized_backward_reluPfS_S_i,"",@"SHT_CUDA_INFO"
	.sectionflags	@""
	.align	4


	//----- nvinfo : EIATTR_CUDA_API_VERSION
	.align		4
        /*0000*/ 	.byte	0x04, 0x37
        /*0002*/ 	.short	(.L_85 - .L_84)
.L_84:
        /*0004*/ 	.word	0x00000082


	//----- nvinfo : EIATTR_KPARAM_INFO
	.align		4
.L_85:
        /*0008*/ 	.byte	0x04, 0x17
        /*000a*/ 	.short	(.L_87 - .L_86)
.L_86:
        /*000c*/ 	.word	0x00000000
        /*0010*/ 	.short	0x0003
        /*0012*/ 	.short	0x0018
        /*0014*/ 	.byte	0x00, 0xf0, 0x11, 0x00


	//----- nvinfo : EIATTR_KPARAM_INFO
	.align		4
.L_87:
        /*0018*/ 	.byte	0x04, 0x17
        /*001a*/ 	.short	(.L_89 - .L_88)
.L_88:
        /*001c*/ 	.word	0x00000000
        /*0020*/ 	.short	0x0002
        /*0022*/ 	.short	0x0010
        /*0024*/ 	.byte	0x00, 0xf5, 0x21, 0x00


	//----- nvinfo : EIATTR_KPARAM_INFO
	.align		4
.L_89:
        /*0028*/ 	.byte	0x04, 0x17
        /*002a*/ 	.short	(.L_91 - .L_90)
.L_90:
        /*002c*/ 	.word	0x00000000
        /*0030*/ 	.short	0x0001
        /*0032*/ 	.short	0x0008
        /*0034*/ 	.byte	0x00, 0xf5, 0x21, 0x00


	//----- nvinfo : EIATTR_KPARAM_INFO
	.align		4
.L_91:
        /*0038*/ 	.byte	0x04, 0x17
        /*003a*/ 	.short	(.L_93 - .L_92)
.L_92:
        /*003c*/ 	.word	0x00000000
        /*0040*/ 	.short	0x0000
        /*0042*/ 	.short	0x0000
        /*0044*/ 	.byte	0x00, 0xf5, 0x21, 0x00


	//----- nvinfo : EIATTR_SPARSE_MMA_MASK
	.align		4
.L_93:
        /*0048*/ 	.byte	0x03, 0x50
        /*004a*/ 	.short	0x0000


	//----- nvinfo : EIATTR_MAXREG_COUNT
	.align		4
        /*004c*/ 	.byte	0x03, 0x1b
        /*004e*/ 	.short	0x00ff


	//----- nvinfo : EIATTR_MERCURY_ISA_VERSION
	.align		4
        /*0050*/ 	.byte	0x03, 0x5f
        /*0052*/ 	.short	0x0101


	//----- nvinfo : EIATTR_VRC_CTA_INIT_COUNT
	.align		4
        /*0054*/ 	.byte	0x02, 0x4a
	.zero		1
	.zero		1


	//----- nvinfo : EIATTR_EXIT_INSTR_OFFSETS
	.align		4
        /*0058*/ 	.byte	0x04, 0x1c
        /*005a*/ 	.short	(.L_95 - .L_94)


	//   ....[0]....
.L_94:
        /*005c*/ 	.word	0x00000270


	//   ....[1]....
        /*0060*/ 	.word	0x00000340


	//----- nvinfo : EIATTR_CRS_STACK_SIZE
	.align		4
.L_95:
        /*0064*/ 	.byte	0x04, 0x1e
        /*0066*/ 	.short	(.L_97 - .L_96)
.L_96:
        /*0068*/ 	.word	0x00000000


	//----- nvinfo : EIATTR_CBANK_PARAM_SIZE
	.align		4
.L_97:
        /*006c*/ 	.byte	0x03, 0x19
        /*006e*/ 	.short	0x001c


	//----- nvinfo : EIATTR_PARAM_CBANK
	.align		4
        /*0070*/ 	.byte	0x04, 0x0a
        /*0072*/ 	.short	(.L_99 - .L_98)
	.align		4
.L_98:
        /*0074*/ 	.word	index@(.nv.constant0._Z24vectorized_backward_reluPfS_S_i)
        /*0078*/ 	.short	0x0380
        /*007a*/ 	.short	0x001c


	//----- nvinfo : EIATTR_SW_WAR
	.align		4
.L_99:
        /*007c*/ 	.byte	0x04, 0x36
        /*007e*/ 	.short	(.L_101 - .L_100)
.L_100:
        /*0080*/ 	.word	0x00000008
.L_101:


//--------------------- .nv.info._Z24vectorized_backward_tanhPfS_S_i --------------------------
	.section	.nv.info._Z24vectorized_backward_tanhPfS_S_i,"",@"SHT_CUDA_INFO"
	.sectionflags	@""
	.align	4


	//----- nvinfo : EIATTR_CUDA_API_VERSION
	.align		4
        /*0000*/ 	.byte	0x04, 0x37
        /*0002*/ 	.short	(.L_103 - .L_102)
.L_102:
        /*0004*/ 	.word	0x00000082


	//----- nvinfo : EIATTR_KPARAM_INFO
	.align		4
.L_103:
        /*0008*/ 	.byte	0x04, 0x17
        /*000a*/ 	.short	(.L_105 - .L_104)
.L_104:
        /*000c*/ 	.word	0x00000000
        /*0010*/ 	.short	0x0003
        /*0012*/ 	.short	0x0018
        /*0014*/ 	.byte	0x00, 0xf0, 0x11, 0x00


	//----- nvinfo : EIATTR_KPARAM_INFO
	.align		4
.L_105:
        /*0018*/ 	.byte	0x04, 0x17
        /*001a*/ 	.short	(.L_107 - .L_106)
.L_106:
        /*001c*/ 	.word	0x00000000
        /*0020*/ 	.short	0x0002
        /*0022*/ 	.short	0x0010
        /*0024*/ 	.byte	0x00, 0xf5, 0x21, 0x00


	//----- nvinfo : EIATTR_KPARAM_INFO
	.align		4
.L_107:
        /*0028*/ 	.byte	0x04, 0x17
        /*002a*/ 	.short	(.L_109 - .L_108)
.L_108:
        /*002c*/ 	.word	0x00000000
        /*0030*/ 	.short	0x0001
        /*0032*/ 	.short	0x0008
        /*0034*/ 	.byte	0x00, 0xf5, 0x21, 0x00


	//----- nvinfo : EIATTR_KPARAM_INFO
	.align		4
.L_109:
        /*0038*/ 	.byte	0x04, 0x17
        /*003a*/ 	.short	(.L_111 - .L_110)
.L_110:
        /*003c*/ 	.word	0x00000000
        /*0040*/ 	.short	0x0000
        /*0042*/ 	.short	0x0000
        /*0044*/ 	.byte	0x00, 0xf5, 0x21, 0x00


	//----- nvinfo : EIATTR_SPARSE_MMA_MASK
	.align		4
.L_111:
        /*0048*/ 	.byte	0x03, 0x50
        /*004a*/ 	.short	0x0000


	//----- nvinfo : EIATTR_MAXREG_COUNT
	.align		4
        /*004c*/ 	.byte	0x03, 0x1b
        /*004e*/ 	.short	0x00ff


	//----- nvinfo : EIATTR_MERCURY_ISA_VERSION
	.align		4
        /*0050*/ 	.byte	0x03, 0x5f
        /*0052*/ 	.short	0x0101


	//----- nvinfo : EIATTR_VRC_CTA_INIT_COUNT
	.align		4
        /*0054*/ 	.byte	0x02, 0x4a
	.zero		1
	.zero		1


	//----- nvinfo : EIATTR_EXIT_INSTR_OFFSETS
	.align		4
        /*0058*/ 	.byte	0x04, 0x1c
        /*005a*/ 	.short	(.L_113 - .L_112)


	//   ....[0]....
.L_112:
        /*005c*/ 	.word	0x00000270


	//   ....[1]....
        /*0060*/ 	.word	0x00000340


	//----- nvinfo : EIATTR_CRS_STACK_SIZE
	.align		4
.L_113:
        /*0064*/ 	.byte	0x04, 0x1e
        /*0066*/ 	.short	(.L_115 - .L_114)
.L_114:
        /*0068*/ 	.word	0x00000000


	//----- nvinfo : EIATTR_CBANK_PARAM_SIZE
	.align		4
.L_115:
        /*006c*/ 	.byte	0x03, 0x19
        /*006e*/ 	.short	0x001c


	//----- nvinfo : EIATTR_PARAM_CBANK
	.align		4
        /*0070*/ 	.byte	0x04, 0x0a
        /*0072*/ 	.short	(.L_117 - .L_116)
	.align		4
.L_116:
        /*0074*/ 	.word	index@(.nv.constant0._Z24vectorized_backward_tanhPfS_S_i)
        /*0078*/ 	.short	0x0380
        /*007a*/ 	.short	0x001c


	//----- nvinfo : EIATTR_SW_WAR
	.align		4
.L_117:
        /*007c*/ 	.byte	0x04, 0x36
        /*007e*/ 	.short	(.L_119 - .L_118)
.L_118:
        /*0080*/ 	.word	0x00000008
.L_119:


//--------------------- .nv.info._Z30non_vectorized_activation_reluPfi --------------------------
	.section	.nv.info._Z30non_vectorized_activation_reluPfi,"",@"SHT_CUDA_INFO"
	.sectionflags	@""
	.align	4


	//----- nvinfo : EIATTR_CUDA_API_VERSION
	.align		4
        /*0000*/ 	.byte	0x04, 0x37
        /*0002*/ 	.short	(.L_121 - .L_120)
.L_120:
        /*0004*/ 	.word	0x00000082


	//----- nvinfo : EIATTR_KPARAM_INFO
	.align		4
.L_121:
        /*0008*/ 	.byte	0x04, 0x17
        /*000a*/ 	.short	(.L_123 - .L_122)
.L_122:
        /*000c*/ 	.word	0x00000000
        /*0010*/ 	.short	0x0001
        /*0012*/ 	.short	0x0008
        /*0014*/ 	.byte	0x00, 0xf0, 0x11, 0x00


	//----- nvinfo : EIATTR_KPARAM_INFO
	.align		4
.L_123:
        /*0018*/ 	.byte	0x04, 0x17
        /*001a*/ 	.short	(.L_125 - .L_124)
.L_124:
        /*001c*/ 	.word	0x00000000
        /*0020*/ 	.short	0x0000
        /*0022*/ 	.short	0x0000
        /*0024*/ 	.byte	0x00, 0xf5, 0x21, 0x00


	//----- nvinfo : EIATTR_SPARSE_MMA_MASK
	.align		4
.L_125:
        /*0028*/ 	.byte	0x03, 0x50
        /*002a*/ 	.short	0x0000


	//----- nvinfo : EIATTR_MAXREG_COUNT
	.align		4
        /*002c*/ 	.byte	0x03, 0x1b
        /*002e*/ 	.short	0x00ff


	//----- nvinfo : EIATTR_MERCURY_ISA_VERSION
	.align		4
        /*0030*/ 	.byte	0x03, 0x5f
        /*0032*/ 	.short	0x0101


	//----- nvinfo : EIATTR_VRC_CTA_INIT_COUNT
	.align		4
        /*0034*/ 	.byte	0x02, 0x4a
	.zero		1
	.zero		1


	//----- nvinfo : EIATTR_EXIT_INSTR_OFFSETS
	.align		4
        /*0038*/ 	.byte	0x04, 0x1c
        /*003a*/ 	.short	(.L_127 - .L_126)


	//   ....[0]....
.L_126:
        /*003c*/ 	.word	0x00000090


	//   ....[1]....
        /*0040*/ 	.word	0x00000360


	//   ....[2]....
        /*0044*/ 	.word	0x000004a0


	//----- nvinfo : EIATTR_CRS_STACK_SIZE
	.align		4
.L_127:
        /*0048*/ 	.byte	0x04, 0x1e
        /*004a*/ 	.short	(.L_129 - .L_128)
.L_128:
        /*004c*/ 	.word	0x00000000


	//----- nvinfo : EIATTR_CBANK_PARAM_SIZE
	.align		4
.L_129:
        /*0050*/ 	.byte	0x03, 0x19
        /*0052*/ 	.short	0x000c


	//----- nvinfo : EIATTR_PARAM_CBANK
	.align		4
        /*0054*/ 	.byte	0x04, 0x0a
        /*0056*/ 	.short	(.L_131 - .L_130)
	.align		4
.L_130:
        /*0058*/ 	.word	index@(.nv.constant0._Z30non_vectorized_activation_reluPfi)
        /*005c*/ 	.short	0x0380
        /*005e*/ 	.short	0x000c


	//----- nvinfo : EIATTR_SW_WAR
	.align		4
.L_131:
        /*0060*/ 	.byte	0x04, 0x36
        /*0062*/ 	.short	(.L_133 - .L_132)
.L_132:
        /*0064*/ 	.word	0x00000008
.L_133:


//--------------------- .nv.info._Z30non_vectorized_activation_tanhPfi --------------------------
	.section	.nv.info._Z30non_vectorized_activation_tanhPfi,"",@"SHT_CUDA_INFO"
	.sectionflags	@""
	.align	4


	//----- nvinfo : EIATTR_CUDA_API_VERSION
	.align		4
        /*0000*/ 	.byte	0x04, 0x37
        /*0002*/ 	.short	(.L_135 - .L_134)
.L_134:
        /*0004*/ 	.word	0x00000082


	//----- nvinfo : EIATTR_KPARAM_INFO
	.align		4
.L_135:
        /*0008*/ 	.byte	0x04, 0x17
        /*000a*/ 	.short	(.L_137 - .L_136)
.L_136:
        /*000c*/ 	.word	0x00000000
        /*0010*/ 	.short	0x0001
        /*0012*/ 	.short	0x0008
        /*0014*/ 	.byte	0x00, 0xf0, 0x11, 0x00


	//----- nvinfo : EIATTR_KPARAM_INFO
	.align		4
.L_137:
        /*0018*/ 	.byte	0x04, 0x17
        /*001a*/ 	.short	(.L_139 - .L_138)
.L_138:
        /*001c*/ 	.word	0x00000000
        /*0020*/ 	.short	0x0000
        /*0022*/ 	.short	0x0000
        /*0024*/ 	.byte	0x00, 0xf5, 0x21, 0x00


	//----- nvinfo : EIATTR_SPARSE_MMA_MASK
	.align		4
.L_139:
        /*0028*/ 	.byte	0x03, 0x50
        /*002a*/ 	.short	0x0000


	//----- nvinfo : EIATTR_MAXREG_COUNT
	.align		4
        /*002c*/ 	.byte	0x03, 0x1b
        /*002e*/ 	.short	0x00ff


	//----- nvinfo : EIATTR_MERCURY_ISA_VERSION
	.align		4
        /*0030*/ 	.byte	0x03, 0x5f
        /*0032*/ 	.short	0x0101


	//----- nvinfo : EIATTR_VRC_CTA_INIT_COUNT
	.align		4
        /*0034*/ 	.byte	0x02, 0x4a
	.zero		1
	.zero		1


	//----- nvinfo : EIATTR_EXIT_INSTR_OFFSETS
	.align		4
        /*0038*/ 	.byte	0x04, 0x1c
        /*003a*/ 	.short	(.L_141 - .L_140)


	//   ....[0]....
.L_140:
        /*003c*/ 	.word	0x00000090


	//   ....[1]....
        /*0040*/ 	.word	0x00000460


	//   ....[2]....
        /*0044*/ 	.word	0x00000940


	//----- nvinfo : EIATTR_CRS_STACK_SIZE
	.align		4
.L_141:
        /*0048*/ 	.byte	0x04, 0x1e
        /*004a*/ 	.short	(.L_143 - .L_142)
.L_142:
        /*004c*/ 	.word	0x00000000


	//----- nvinfo : EIATTR_CBANK_PARAM_SIZE
	.align		4
.L_143:
        /*0050*/ 	.byte	0x03, 0x19
        /*0052*/ 	.short	0x000c


	//----- nvinfo : EIATTR_PARAM_CBANK
	.align		4
        /*0054*/ 	.byte	0x04, 0x0a
        /*0056*/ 	.short	(.L_145 - .L_144)
	.align		4
.L_144:
        /*0058*/ 	.word	index@(.nv.constant0._Z30non_vectorized_activation_tanhPfi)
        /*005c*/ 	.short	0x0380
        /*005e*/ 	.short	0x000c


	//----- nvinfo : EIATTR_SW_WAR
	.align		4
.L_145:
        /*0060*/ 	.byte	0x04, 0x36
        /*0062*/ 	.short	(.L_147 - .L_146)
.L_146:
        /*0064*/ 	.word	0x00000008
.L_147:


//--------------------- .nv.info._Z26vectorized_activation_reluPfi --------------------------
	.section	.nv.info._Z26vectorized_activation_reluPfi,"",@"SHT_CUDA_INFO"
	.sectionflags	@""
	.align	4


	//----- nvinfo : EIATTR_CUDA_API_VERSION
	.align		4
        /*0000*/ 	.byte	0x04, 0x37
        /*0002*/ 	.short	(.L_149 - .L_148)
.L_148:
        /*0004*/ 	.word	0x00000082


	//----- nvinfo : EIATTR_KPARAM_INFO
	.align		4
.L_149:
        /*0008*/ 	.byte	0x04, 0x17
        /*000a*/ 	.short	(.L_151 - .L_150)
.L_150:
        /*000c*/ 	.word	0x00000000
        /*0010*/ 	.short	0x0001
        /*0012*/ 	.short	0x0008
        /*0014*/ 	.byte	0x00, 0xf0, 0x11, 0x00


	//----- nvinfo : EIATTR_KPARAM_INFO
	.align		4
.L_151:
        /*0018*/ 	.byte	0x04, 0x17
        /*001a*/ 	.short	(.L_153 - .L_152)
.L_152:
        /*001c*/ 	.word	0x00000000
        /*0020*/ 	.short	0x0000
        /*0022*/ 	.short	0x0000
        /*0024*/ 	.byte	0x00, 0xf5, 0x21, 0x00


	//----- nvinfo : EIATTR_SPARSE_MMA_MASK
	.align		4
.L_153:
        /*0028*/ 	.byte	0x03, 0x50
        /*002a*/ 	.short	0x0000


	//----- nvinfo : EIATTR_MAXREG_COUNT
	.align		4
        /*002c*/ 	.byte	0x03, 0x1b
        /*002e*/ 	.short	0x00ff


	//----- nvinfo : EIATTR_MERCURY_ISA_VERSION
	.align		4
        /*0030*/ 	.byte	0x03, 0x5f
        /*0032*/ 	.short	0x0101


	//----- nvinfo : EIATTR_VRC_CTA_INIT_COUNT
	.align		4
        /*0034*/ 	.byte	0x02, 0x4a
	.zero		1
	.zero		1


	//----- nvinfo : EIATTR_EXIT_INSTR_OFFSETS
	.align		4
        /*0038*/ 	.byte	0x04, 0x1c
        /*003a*/ 	.short	(.L_155 - .L_154)


	//   ....[0]....
.L_154:
        /*003c*/ 	.word	0x00000620


	//   ....[1]....
        /*0040*/ 	.word	0x00000690


	//----- nvinfo : EIATTR_CRS_STACK_SIZE
	.align		4
.L_155:
        /*0044*/ 	.byte	0x04, 0x1e
        /*0046*/ 	.short	(.L_157 - .L_156)
.L_156:
        /*0048*/ 	.word	0x00000000


	//----- nvinfo : EIATTR_CBANK_PARAM_SIZE
	.align		4
.L_157:
        /*004c*/ 	.byte	0x03, 0x19
        /*004e*/ 	.short	0x000c


	//----- nvinfo : EIATTR_PARAM_CBANK
	.align		4
        /*0050*/ 	.byte	0x04, 0x0a
        /*0052*/ 	.short	(.L_159 - .L_158)
	.align		4
.L_158:
        /*0054*/ 	.word	index@(.nv.constant0._Z26vectorized_activation_reluPfi)
        /*0058*/ 	.short	0x0380
        /*005a*/ 	.short	0x000c


	//----- nvinfo : EIATTR_SW_WAR
	.align		4
.L_159:
        /*005c*/ 	.byte	0x04, 0x36
        /*005e*/ 	.short	(.L_161 - .L_160)
.L_160:
        /*0060*/ 	.word	0x00000008
.L_161:


//--------------------- .nv.info._Z26vectorized_activation_tanhPfi --------------------------
	.section	.nv.info._Z26vectorized_activation_tanhPfi,"",@"SHT_CUDA_INFO"
	.sectionflags	@""
	.align	4


	//----- nvinfo : EIATTR_CUDA_API_VERSION
	.align		4
        /*0000*/ 	.byte	0x04, 0x37
        /*0002*/ 	.short	(.L_163 - .L_162)
.L_162:
        /*0004*/ 	.word	0x00000082


	//----- nvinfo : EIATTR_KPARAM_INFO
	.align		4
.L_163:
        /*0008*/ 	.byte	0x04, 0x17
        /*000a*/ 	.short	(.L_165 - .L_164)
.L_164:
        /*000c*/ 	.word	0x00000000
        /*0010*/ 	.short	0x0001
        /*0012*/ 	.short	0x0008
        /*0014*/ 	.byte	0x00, 0xf0, 0x11, 0x00


	//----- nvinfo : EIATTR_KPARAM_INFO
	.align		4
.L_165:
        /*0018*/ 	.byte	0x04, 0x17
        /*001a*/ 	.short	(.L_167 - .L_166)
.L_166:
        /*001c*/ 	.word	0x00000000
        /*0020*/ 	.short	0x0000
        /*0022*/ 	.short	0x0000
        /*0024*/ 	.byte	0x00, 0xf5, 0x21, 0x00


	//----- nvinfo : EIATTR_SPARSE_MMA_MASK
	.align		4
.L_167:
        /*0028*/ 	.byte	0x03, 0x50
        /*002a*/ 	.short	0x0000


	//----- nvinfo : EIATTR_MAXREG_COUNT
	.align		4
        /*002c*/ 	.byte	0x03, 0x1b
        /*002e*/ 	.short	0x00ff


	//----- nvinfo : EIATTR_MERCURY_ISA_VERSION
	.align		4
        /*0030*/ 	.byte	0x03, 0x5f
        /*0032*/ 	.short	0x0101


	//----- nvinfo : EIATTR_VRC_CTA_INIT_COUNT
	.align		4
        /*0034*/ 	.byte	0x02, 0x4a
	.zero		1
	.zero		1


	//----- nvinfo : EIATTR_EXIT_INSTR_OFFSETS
	.align		4
        /*0038*/ 	.byte	0x04, 0x1c
        /*003a*/ 	.short	(.L_169 - .L_168)


	//   ....[0]....
.L_168:
        /*003c*/ 	.word	0x00000580


	//   ....[1]....
        /*0040*/ 	.word	0x000006f0


	//----- nvinfo : EIATTR_CRS_STACK_SIZE
	.align		4
.L_169:
        /*0044*/ 	.byte	0x04, 0x1e
        /*0046*/ 	.short	(.L_171 - .L_170)
.L_170:
        /*0048*/ 	.word	0x00000000


	//----- nvinfo : EIATTR_CBANK_PARAM_SIZE
	.align		4
.L_171:
        /*004c*/ 	.byte	0x03, 0x19
        /*004e*/ 	.short	0x000c


	//----- nvinfo : EIATTR_PARAM_CBANK
	.align		4
        /*0050*/ 	.byte	0x04, 0x0a
        /*0052*/ 	.short	(.L_173 - .L_172)
	.align		4
.L_172:
        /*0054*/ 	.word	index@(.nv.constant0._Z26vectorized_activation_tanhPfi)
        /*0058*/ 	.short	0x0380
        /*005a*/ 	.short	0x000c


	//----- nvinfo : EIATTR_SW_WAR
	.align		4
.L_173:
        /*005c*/ 	.byte	0x04, 0x36
        /*005e*/ 	.short	(.L_175 - .L_174)
.L_174:
        /*0060*/ 	.word	0x00000008
.L_175:


//--------------------- .nv.callgraph             --------------------------
	.section	.nv.callgraph,"",@"SHT_CUDA_CALLGRAPH"
	.align	4
	.sectionentsize	8
	.align		4
        /*0000*/ 	.word	0x00000000
	.align		4
        /*0004*/ 	.word	0xffffffff
	.align		4
        /*0008*/ 	.word	0x00000000
	.align		4
        /*000c*/ 	.word	0xfffffffe
	.align		4
        /*0010*/ 	.word	0x00000000
	.align		4
        /*0014*/ 	.word	0xfffffffd
	.align		4
        /*0018*/ 	.word	0x00000000
	.align		4
        /*001c*/ 	.word	0xfffffffc


//--------------------- .text._Z28non_vectorized_backward_reluPfS_S_i --------------------------
	.section	.text._Z28non_vectorized_backward_reluPfS_S_i,"ax",@progbits
	.align	128
        .global         _Z28non_vectorized_backward_reluPfS_S_i
        .type           _Z28non_vectorized_backward_reluPfS_S_i,@function
        .size           _Z28non_vectorized_backward_reluPfS_S_i,(.L_x_36 - _Z28non_vectorized_backward_reluPfS_S_i)
        .other          _Z28non_vectorized_backward_reluPfS_S_i,@"STO_CUDA_ENTRY STV_DEFAULT"
_Z28non_vectorized_backward_reluPfS_S_i:
.text._Z28non_vectorized_backward_reluPfS_S_i:
[----:B------:R-:W-:Y:S01]  /*0000*/  LDC R1, c[0x0][0x37c] ;  /* 0x0000df00ff017b82 */ /* 0x000fe20000000800 */
[----:B------:R-:W0:Y:S07]  /*0010*/  S2R R0, SR_TID.X ;  /* 0x0000000000007919 */ /* 0x000e2e0000002100 */
[----:B------:R-:W0:Y:S01]  /*0020*/  S2UR UR4, SR_CTAID.X ;  /* 0x00000000000479c3 */ /* 0x000e220000002500 */
[----:B------:R-:W1:Y:S07]  /*0030*/  LDCU UR5, c[0x0][0x398] ;  /* 0x00007300ff0577ac */ /* 0x000e6e0008000800 */
[----:B------:R-:W0:Y:S02]  /*0040*/  LDC R13, c[0x0][0x360] ;  /* 0x0000d800ff0d7b82 */ /* 0x000e240000000800 */
[----:B0-----:R-:W-:-:S05]  /*0050*/  IMAD R0, R13, UR4, R0 ;  /* 0x000000040d007c24 */ /* 0x001fca000f8e0200 */
[----:B-1----:R-:W-:-:S13]  /*0060*/  ISETP.GE.AND P0, PT, R0, UR5, PT ;  /* 0x0000000500007c0c */ /* 0x002fda000bf06270 */
[----:B------:R-:W-:Y:S05]  /*0070*/  @P0 EXIT ;  /* 0x000000000000094d */ /* 0x000fea0003800000 */
[----:B------:R-:W0:Y:S01]  /*0080*/  LDC.64 R8, c[0x0][0x380] ;  /* 0x0000e000ff087b82 */ /* 0x000e220000000a00 */
[----:B------:R-:W1:Y:S01]  /*0090*/  LDCU UR4, c[0x0][0x370] ;  /* 0x00006e00ff0477ac */ /* 0x000e620008000800 */
[----:B------:R-:W2:Y:S06]  /*00a0*/  LDCU.64 UR6, c[0x0][0x358] ;  /* 0x00006b00ff0677ac */ /* 0x000eac0008000a00 */
[----:B------:R-:W3:Y:S01]  /*00b0*/  LDC.64 R10, c[0x0][0x390] ;  /* 0x0000e400ff0a7b82 */ /* 0x000ee20000000a00 */
[----:B------:R-:W4:Y:S01]  /*00c0*/  LDCU UR5, c[0x0][0x398] ;  /* 0x00007300ff0577ac */ /* 0x000f220008000800 */
[----:B-1----:R-:W-:-:S07]  /*00d0*/  IMAD R13, R13, UR4, RZ ;  /* 0x000000040d0d7c24 */ /* 0x002fce000f8e02ff */
.L_x_0:
[----:B0-----:R-:W-:-:S06]  /*00e0*/  IMAD.WIDE R2, R0, 0x4, R8 ;  /* 0x0000000400027825 */ /* 0x001fcc00078e0208 */
[----:B--2---:R-:W2:Y:S01]  /*00f0*/  LDG.E.CONSTANT R2, desc[UR6][R2.64] ;  /* 0x0000000602027981 */ /* 0x004ea2000c1e9900 */
[----:B-1----:R-:W-:Y:S01]  /*0100*/  HFMA2 R15, -RZ, RZ, 0, 0 ;  /* 0x00000000ff0f7431 */ /* 0x002fe200000001ff */
[----:B--2---:R-:W-:-:S13]  /*0110*/  FSETP.GT.AND P0, PT, R2, RZ, PT ;  /* 0x000000ff0200720b */ /* 0x004fda0003f04000 */
[----:B------:R-:W0:Y:S02]  /*0120*/  @P0 LDC.64 R4, c[0x0][0x388] ;  /* 0x0000e200ff040b82 */ /* 0x000e240000000a00 */
[----:B0-----:R-:W-:-:S05]  /*0130*/  @P0 IMAD.WIDE R4, R0, 0x4, R4 ;  /* 0x0000000400040825 */ /* 0x001fca00078e0204 */
[----:B------:R-:W2:Y:S01]  /*0140*/  @P0 LDG.E.CONSTANT R15, desc[UR6][R4.64] ;  /* 0x00000006040f0981 */ /* 0x000ea2000c1e9900 */
[----:B---3--:R-:W-:Y:S01]  /*0150*/  IMAD.WIDE R6, R0, 0x4, R10 ;  /* 0x0000000400067825 */ /* 0x008fe200078e020a */
[----:B------:R-:W-:-:S04]  /*0160*/  IADD3 R0, PT, PT, R13, R0, RZ ;  /* 0x000000000d007210 */ /* 0x000fc80007ffe0ff */
[----:B----4-:R-:W-:Y:S01]  /*0170*/  ISETP.GE.AND P0, PT, R0, UR5, PT ;  /* 0x0000000500007c0c */ /* 0x010fe2000bf06270 */
[----:B--2---:R1:W-:-:S12]  /*0180*/  STG.E desc[UR6][R6.64], R15 ;  /* 0x0000000f06007986 */ /* 0x0043d8000c101906 */
[----:B------:R-:W-:Y:S05]  /*0190*/  @!P0 BRA `(.L_x_0) ;  /* 0xfffffffc00d08947 */ /* 0x000fea000383ffff */
[----:B------:R-:W-:Y:S05]  /*01a0*/  EXIT ;  /* 0x000000000000794d */ /* 0x000fea0003800000 */
.L_x_1:
[----:B------:R-:W-:-:S00]  /*01b0*/  BRA `(.L_x_1) ;  /* 0xfffffffc00fc7947 */ /* 0x000fc0000383ffff */
[----:B------:R-:W-:-:S00]  /*01c0*/  NOP ;  /* 0x0000000000007918 */ /* 0x000fc00000000000 */
        /* <DEDUP_REMOVED lines=11> */
.L_x_36:


//--------------------- .text._Z28non_vectorized_backward_tanhPfS_S_i --------------------------
	.section	.text._Z28non_vectorized_backward_tanhPfS_S_i,"ax",@progbits
	.align	128
        .global         _Z28non_vectorized_backward_tanhPfS_S_i
        .type           _Z28non_vectorized_backward_tanhPfS_S_i,@function
        .size           _Z28non_vectorized_backward_tanhPfS_S_i,(.L_x_37 - _Z28non_vectorized_backward_tanhPfS_S_i)
        .other          _Z28non_vectorized_backward_tanhPfS_S_i,@"STO_CUDA_ENTRY STV_DEFAULT"
_Z28non_vectorized_backward_tanhPfS_S_i:
.text._Z28non_vectorized_backward_tanhPfS_S_i:
[----:B------:R-:W-:Y:S01]  /*0000*/  LDC R1, c[0x0][0x37c] ;  /* 0x0000df00ff017b82 */ /* 0x000fe20000000800 */
[----:B------:R-:W0:Y:S07]  /*0010*/  S2R R3, SR_TID.X ;  /* 0x0000000000037919 */ /* 0x000e2e0000002100 */
[----:B------:R-:W0:Y:S01]  /*0020*/  S2UR UR4, SR_CTAID.X ;  /* 0x00000000000479c3 */ /* 0x000e220000002500 */
[----:B------:R-:W1:Y:S07]  /*0030*/  LDCU UR6, c[0x0][0x398] ;  /* 0x00007300ff0677ac */ /* 0x000e6e0008000800 */
[----:B------:R-:W0:Y:S01]  /*0040*/  LDC R0, c[0x0][0x360] ;  /* 0x0000d800ff007b82 */ /* 0x000e220000000800 */
[----:B------:R-:W2:Y:S01]  /*0050*/  LDCU UR5, c[0x0][0x370] ;  /* 0x00006e00ff0577ac */ /* 0x000ea20008000800 */
[----:B0-----:R-:W-:-:S02]  /*0060*/  IMAD R3, R0, UR4, R3 ;  /* 0x0000000400037c24 */ /* 0x001fc4000f8e0203 */
[----:B--2---:R-:W-:-:S03]  /*0070*/  IMAD R0, R0, UR5, RZ ;  /* 0x0000000500007c24 */ /* 0x004fc6000f8e02ff */
[----:B-1----:R-:W-:-:S13]  /*0080*/  ISETP.GE.AND P0, PT, R3, UR6, PT ;  /* 0x0000000603007c0c */ /* 0x002fda000bf06270 */
[----:B------:R-:W-:Y:S05]  /*0090*/  @P0 EXIT ;  /* 0x000000000000094d */ /* 0x000fea0003800000 */
[----:B------:R-:W0:Y:S01]  /*00a0*/  I2F.U32.RP R8, R0 ;  /* 0x0000000000087306 */ /* 0x000e220000209000 */
[----:B------:R-:W-:Y:S01]  /*00b0*/  IADD3 R2, PT, PT, R0, R3, RZ ;  /* 0x0000000300027210 */ /* 0x000fe20007ffe0ff */
[----:B------:R-:W1:Y:S01]  /*00c0*/  LDCU.64 UR4, c[0x0][0x358] ;  /* 0x00006b00ff0477ac */ /* 0x000e620008000a00 */
[----:B------:R-:W-:Y:S01]  /*00d0*/  IADD3 R9, PT, PT, RZ, -R0, RZ ;  /* 0x80000000ff097210 */ /* 0x000fe20007ffe0ff */
[----:B------:R-:W-:Y:S01]  /*00e0*/  BSSY.RECONVERGENT B0, `(.L_x_2) ;  /* 0x000002c000007945 */ /* 0x000fe20003800200 */
[C---:B------:R-:W-:Y:S02]  /*00f0*/  ISETP.GE.AND P0, PT, R2.reuse, UR6, PT ;  /* 0x0000000602007c0c */ /* 0x040fe4000bf06270 */
[----:B------:R-:W-:Y:S02]  /*0100*/  VIMNMX R7, PT, PT, R2, UR6, !PT ;  /* 0x0000000602077c48 */ /* 0x000fe4000ffe0100 */
[----:B------:R-:W-:Y:S02]  /*0110*/  SEL R6, RZ, 0x1, P0 ;  /* 0x00000001ff067807 */ /* 0x000fe40000000000 */
[----:B------:R-:W-:-:S02]  /*0120*/  ISETP.NE.U32.AND P2, PT, R0, RZ, PT ;  /* 0x000000ff0000720c */ /* 0x000fc40003f45070 */
[----:B------:R-:W-:Y:S01]  /*0130*/  IADD3 R7, PT, PT, R7, -R2, -R6 ;  /* 0x8000000207077210 */ /* 0x000fe20007ffe806 */
[----:B0-----:R-:W0:Y:S02]  /*0140*/  MUFU.RCP R8, R8 ;  /* 0x0000000800087308 */ /* 0x001e240000001000 */
[----:B0-----:R-:W-:-:S06]  /*0150*/  IADD3 R4, PT, PT, R8, 0xffffffe, RZ ;  /* 0x0ffffffe08047810 */ /* 0x001fcc0007ffe0ff */
[----:B------:R0:W2:Y:S02]  /*0160*/  F2I.FTZ.U32.TRUNC.NTZ R5, R4 ;  /* 0x0000000400057305 */ /* 0x0000a4000021f000 */
[----:B0-----:R-:W-:Y:S02]  /*0170*/  HFMA2 R4, -RZ, RZ, 0, 0 ;  /* 0x00000000ff047431 */ /* 0x001fe400000001ff */
[----:B--2---:R-:W-:-:S04]  /*0180*/  IMAD R9, R9, R5, RZ ;  /* 0x0000000509097224 */ /* 0x004fc800078e02ff */
[----:B------:R-:W-:-:S06]  /*0190*/  IMAD.HI.U32 R8, R5, R9, R4 ;  /* 0x0000000905087227 */ /* 0x000fcc00078e0004 */
[----:B------:R-:W-:-:S05]  /*01a0*/  IMAD.HI.U32 R5, R8, R7, RZ ;  /* 0x0000000708057227 */ /* 0x000fca00078e00ff */
[----:B------:R-:W-:-:S05]  /*01b0*/  IADD3 R2, PT, PT, -R5, RZ, RZ ;  /* 0x000000ff05027210 */ /* 0x000fca0007ffe1ff */
[----:B------:R-:W-:-:S05]  /*01c0*/  IMAD R7, R0, R2, R7 ;  /* 0x0000000200077224 */ /* 0x000fca00078e0207 */
[----:B------:R-:W-:-:S13]  /*01d0*/  ISETP.GE.U32.AND P0, PT, R7, R0, PT ;  /* 0x000000000700720c */ /* 0x000fda0003f06070 */
[----:B------:R-:W-:Y:S02]  /*01e0*/  @P0 IADD3 R7, PT, PT, -R0, R7, RZ ;  /* 0x0000000700070210 */ /* 0x000fe40007ffe1ff */
[----:B------:R-:W-:Y:S02]  /*01f0*/  @P0 IADD3 R5, PT, PT, R5, 0x1, RZ ;  /* 0x0000000105050810 */ /* 0x000fe40007ffe0ff */
[----:B------:R-:W-:-:S13]  /*0200*/  ISETP.GE.U32.AND P1, PT, R7, R0, PT ;  /* 0x000000000700720c */ /* 0x000fda0003f26070 */
[----:B------:R-:W-:Y:S02]  /*0210*/  @P1 IADD3 R5, PT, PT, R5, 0x1, RZ ;  /* 0x0000000105051810 */ /* 0x000fe40007ffe0ff */
[----:B------:R-:W-:-:S04]  /*0220*/  @!P2 LOP3.LUT R5, RZ, R0, RZ, 0x33, !PT ;  /* 0x00000000ff05a212 */ /* 0x000fc800078e33ff */
[----:B------:R-:W-:-:S04]  /*0230*/  IADD3 R2, PT, PT, R6, R5, RZ ;  /* 0x0000000506027210 */ /* 0x000fc80007ffe0ff */
[C---:B------:R-:W-:Y:S02]  /*0240*/  LOP3.LUT R4, R2.reuse, 0x3, RZ, 0xc0, !PT ;  /* 0x0000000302047812 */ /* 0x040fe400078ec0ff */
[----:B------:R-:W-:Y:S02]  /*0250*/  ISETP.GE.U32.AND P1, PT, R2, 0x3, PT ;  /* 0x000000030200780c */ /* 0x000fe40003f26070 */
[----:B------:R-:W-:-:S13]  /*0260*/  ISETP.NE.AND P0, PT, R4, 0x3, PT ;  /* 0x000000030400780c */ /* 0x000fda0003f05270 */
[----:B-1----:R-:W-:Y:S05]  /*0270*/  @!P0 BRA `(.L_x_3) ;  /* 0x0000000000488947 */ /* 0x002fea0003800000 */
[----:B------:R-:W0:Y:S01]  /*0280*/  LDC.64 R4, c[0x0][0x390] ;  /* 0x0000e400ff047b82 */ /* 0x000e220000000a00 */
[----:B------:R-:W-:-:S04]  /*0290*/  IADD3 R2, PT, PT, R2, 0x1, RZ ;  /* 0x0000000102027810 */ /* 0x000fc80007ffe0ff */
[----:B------:R-:W-:-:S03]  /*02a0*/  LOP3.LUT R2, R2, 0x3, RZ, 0xc0, !PT ;  /* 0x0000000302027812 */ /* 0x000fc600078ec0ff */
[----:B------:R-:W1:Y:S01]  /*02b0*/  LDC.64 R6, c[0x0][0x380] ;  /* 0x0000e000ff067b82 */ /* 0x000e620000000a00 */
[----:B------:R-:W-:-:S07]  /*02c0*/  IADD3 R2, PT, PT, -R2, RZ, RZ ;  /* 0x000000ff02027210 */ /* 0x000fce0007ffe1ff */
[----:B------:R-:W2:Y:S02]  /*02d0*/  LDC.64 R8, c[0x0][0x388] ;  /* 0x0000e200ff087b82 */ /* 0x000ea40000000a00 */
.L_x_4:
[----:B-1----:R-:W-:-:S04]  /*02e0*/  IMAD.WIDE R12, R3, 0x4, R6 ;  /* 0x00000004030c7825 */ /* 0x002fc800078e0206 */
[C---:B--2---:R-:W-:Y:S02]  /*02f0*/  IMAD.WIDE R14, R3.reuse, 0x4, R8 ;  /* 0x00000004030e7825 */ /* 0x044fe400078e0208 */
[----:B------:R-:W2:Y:S04]  /*0300*/  LDG.E.CONSTANT R12, desc[UR4][R12.64] ;  /* 0x000000040c0c7981 */ /* 0x000ea8000c1e9900 */
[----:B---3--:R-:W3:Y:S01]  /*0310*/  LDG.E.CONSTANT R14, desc[UR4][R14.64] ;  /* 0x000000040e0e7981 */ /* 0x008ee2000c1e9900 */
[----:B0-----:R-:W-:Y:S01]  /*0320*/  IMAD.WIDE R10, R3, 0x4, R4 ;  /* 0x00000004030a7825 */ /* 0x001fe200078e0204 */
[----:B------:R-:W-:Y:S02]  /*0330*/  IADD3 R2, PT, PT, R2, 0x1, RZ ;  /* 0x0000000102027810 */ /* 0x000fe40007ffe0ff */
[----:B------:R-:W-:-:S02]  /*0340*/  IADD3 R3, PT, PT, R0, R3, RZ ;  /* 0x0000000300037210 */ /* 0x000fc40007ffe0ff */
[----:B------:R-:W-:Y:S01]  /*0350*/  ISETP.NE.AND P0, PT, R2, RZ, PT ;  /* 0x000000ff0200720c */ /* 0x000fe20003f05270 */
[----:B--2---:R-:W-:-:S04]  /*0360*/  FFMA R17, -R12, R12, 1 ;  /* 0x3f8000000c117423 */ /* 0x004fc8000000010c */
[----:B---3--:R-:W-:-:S05]  /*0370*/  FMUL R17, R14, R17 ;  /* 0x000000110e117220 */ /* 0x008fca0000400000 */
[----:B------:R3:W-:Y:S03]  /*0380*/  STG.E desc[UR4][R10.64], R17 ;  /* 0x000000110a007986 */ /* 0x0007e6000c101904 */
[----:B------:R-:W-:Y:S05]  /*0390*/  @P0 BRA `(.L_x_4) ;  /* 0xfffffffc00d00947 */ /* 0x000fea000383ffff */
.L_x_3:
[----:B------:R-:W-:Y:S05]  /*03a0*/  BSYNC.RECONVERGENT B0 ;  /* 0x0000000000007941 */ /* 0x000fea0003800200 */
.L_x_2:
[----:B------:R-:W-:Y:S05]  /*03b0*/  @!P1 EXIT ;  /* 0x000000000000994d */ /* 0x000fea0003800000 */
.L_x_5:
[----:B0-----:R-:W0:Y:S08]  /*03c0*/  LDC.64 R6, c[0x0][0x380] ;  /* 0x0000e000ff067b82 */ /* 0x001e300000000a00 */
[----:B------:R-:W1:Y:S01]  /*03d0*/  LDC.64 R4, c[0x0][0x388] ;  /* 0x0000e200ff047b82 */ /* 0x000e620000000a00 */
[----:B0-----:R-:W-:-:S05]  /*03e0*/  IMAD.WIDE R6, R3, 0x4, R6 ;  /* 0x0000000403067825 */ /* 0x001fca00078e0206 */
[----:B------:R0:W2:Y:S01]  /*03f0*/  LDG.E.CONSTANT R8, desc[UR4][R6.64] ;  /* 0x0000000406087981 */ /* 0x0000a2000c1e9900 */
[----:B---3--:R-:W-:-:S04]  /*0400*/  IMAD.WIDE R16, R0, 0x4, R6 ;  /* 0x0000000400107825 */ /* 0x008fc800078e0206 */
[----:B-1----:R-:W-:Y:S01]  /*0410*/  IMAD.WIDE R22, R3, 0x4, R4 ;  /* 0x0000000403167825 */ /* 0x002fe200078e0204 */
[----:B------:R-:W3:Y:S01]  /*0420*/  LDG.E.CONSTANT R2, desc[UR4][R16.64] ;  /* 0x0000000410027981 */ /* 0x000ee2000c1e9900 */
[----:B------:R-:W1:Y:S02]  /*0430*/  LDC.64 R4, c[0x0][0x390] ;  /* 0x0000e400ff047b82 */ /* 0x000e640000000a00 */
[----:B------:R-:W-:-:S04]  /*0440*/  IMAD.WIDE R14, R0, 0x4, R16 ;  /* 0x00000004000e7825 */ /* 0x000fc800078e0210 */
[C---:B------:R-:W-:Y:S02]  /*0450*/  IMAD.WIDE R12, R0.reuse, 0x4, R22 ;  /* 0x00000004000c7825 */ /* 0x040fe400078e0216 */
[----:B------:R-:W4:Y:S02]  /*0460*/  LDG.E.CONSTANT R22, desc[UR4][R22.64] ;  /* 0x0000000416167981 */ /* 0x000f24000c1e9900 */
[C---:B------:R-:W-:Y:S02]  /*0470*/  IMAD.WIDE R20, R0.reuse, 0x4, R14 ;  /* 0x0000000400147825 */ /* 0x040fe400078e020e */
[----:B------:R3:W5:Y:S02]  /*0480*/  LDG.E.CONSTANT R14, desc[UR4][R14.64] ;  /* 0x000000040e0e7981 */ /* 0x000764000c1e9900 */
[C---:B------:R-:W-:Y:S02]  /*0490*/  IMAD.WIDE R10, R0.reuse, 0x4, R12 ;  /* 0x00000004000a7825 */ /* 0x040fe400078e020c */
[----:B------:R-:W5:Y:S02]  /*04a0*/  LDG.E.CONSTANT R20, desc[UR4][R20.64] ;  /* 0x0000000414147981 */ /* 0x000f64000c1e9900 */
[----:B------:R-:W-:-:S02]  /*04b0*/  IMAD.WIDE R18, R0, 0x4, R10 ;  /* 0x0000000400127825 */ /* 0x000fc400078e020a */
[----:B------:R-:W5:Y:S04]  /*04c0*/  LDG.E.CONSTANT R12, desc[UR4][R12.64] ;  /* 0x000000040c0c7981 */ /* 0x000f68000c1e9900 */
[----:B------:R-:W5:Y:S04]  /*04d0*/  LDG.E.CONSTANT R10, desc[UR4][R10.64] ;  /* 0x000000040a0a7981 */ /* 0x000f68000c1e9900 */
[----:B------:R-:W5:Y:S01]  /*04e0*/  LDG.E.CONSTANT R18, desc[UR4][R18.64] ;  /* 0x0000000412127981 */ /* 0x000f62000c1e9900 */
[----:B-1----:R-:W-:-:S04]  /*04f0*/  IMAD.WIDE R4, R3, 0x4, R4 ;  /* 0x0000000403047825 */ /* 0x002fc800078e0204 */
[C---:B0-----:R-:W-:Y:S01]  /*0500*/  IMAD.WIDE R6, R0.reuse, 0x4, R4 ;  /* 0x0000000400067825 */ /* 0x041fe200078e0204 */
[----:B------:R-:W-:-:S04]  /*0510*/  LEA R3, R0, R3, 0x2 ;  /* 0x0000000300037211 */ /* 0x000fc800078e10ff */
[----:B------:R-:W-:Y:S01]  /*0520*/  ISETP.GE.AND P0, PT, R3, UR6, PT ;  /* 0x0000000603007c0c */ /* 0x000fe2000bf06270 */
[----:B--2---:R-:W-:Y:S01]  /*0530*/  FFMA R25, -R8, R8, 1 ;  /* 0x3f80000008197423 */ /* 0x004fe20000000108 */
[----:B------:R-:W-:-:S04]  /*0540*/  IMAD.WIDE R8, R0, 0x4, R6 ;  /* 0x0000000400087825 */ /* 0x000fc800078e0206 */
[----:B---3--:R-:W-:Y:S01]  /*0550*/  FFMA R15, -R2, R2, 1 ;  /* 0x3f800000020f7423 */ /* 0x008fe20000000102 */
[----:B----4-:R-:W-:Y:S01]  /*0560*/  FMUL R25, R22, R25 ;  /* 0x0000001916197220 */ /* 0x010fe20000400000 */
[----:B-----5:R-:W-:Y:S01]  /*0570*/  FFMA R17, -R14, R14, 1 ;  /* 0x3f8000000e117423 */ /* 0x020fe2000000010e */
[----:B------:R-:W-:-:S03]  /*0580*/  FFMA R21, -R20, R20, 1 ;  /* 0x3f80000014157423 */ /* 0x000fc60000000114 */
[----:B------:R0:W-:Y:S01]  /*0590*/  STG.E desc[UR4][R4.64], R25 ;  /* 0x0000001904007986 */ /* 0x0001e2000c101904 */
[----:B------:R-:W-:Y:S01]  /*05a0*/  FMUL R15, R12, R15 ;  /* 0x0000000f0c0f7220 */ /* 0x000fe20000400000 */
[----:B------:R-:W-:Y:S01]  /*05b0*/  FMUL R17, R10, R17 ;  /* 0x000000110a117220 */ /* 0x000fe20000400000 */
[----:B------:R-:W-:-:S04]  /*05c0*/  IMAD.WIDE R10, R0, 0x4, R8 ;  /* 0x00000004000a7825 */ /* 0x000fc800078e0208 */
[----:B------:R-:W-:Y:S01]  /*05d0*/  FMUL R21, R18, R21 ;  /* 0x0000001512157220 */ /* 0x000fe20000400000 */
[----:B------:R0:W-:Y:S04]  /*05e0*/  STG.E desc[UR4][R6.64], R15 ;  /* 0x0000000f06007986 */ /* 0x0001e8000c101904 */
[----:B------:R0:W-:Y:S04]  /*05f0*/  STG.E desc[UR4][R8.64], R17 ;  /* 0x0000001108007986 */ /* 0x0001e8000c101904 */
[----:B------:R0:W-:Y:S01]  /*0600*/  STG.E desc[UR4][R10.64], R21 ;  /* 0x000000150a007986 */ /* 0x0001e2000c101904 */
[----:B------:R-:W-:Y:S05]  /*0610*/  @!P0 BRA `(.L_x_5) ;  /* 0xfffffffc00688947 */ /* 0x000fea000383ffff */
[----:B------:R-:W-:Y:S05]  /*0620*/  EXIT ;  /* 0x000000000000794d */ /* 0x000fea0003800000 */
.L_x_6:
        /* <DEDUP_REMOVED lines=13> */
.L_x_37:


//--------------------- .text._Z24vectorized_backward_reluPfS_S_i --------------------------
	.section	.text._Z24vectorized_backward_reluPfS_S_i,"ax",@progbits
	.align	128
        .global         _Z24vectorized_backward_reluPfS_S_i
        .type           _Z24vectorized_backward_reluPfS_S_i,@function
        .size           _Z24vectorized_backward_reluPfS_S_i,(.L_x_38 - _Z24vectorized_backward_reluPfS_S_i)
        .other          _Z24vectorized_backward_reluPfS_S_i,@"STO_CUDA_ENTRY STV_DEFAULT"
_Z24vectorized_backward_reluPfS_S_i:
.text._Z24vectorized_backward_reluPfS_S_i:
[----:B------:R-:W-:Y:S01]  /*0000*/  LDC R1, c[0x0][0x37c] ;  /* 0x0000df00ff017b82 */ /* 0x000fe20000000800 */
[----:B------:R-:W0:Y:S07]  /*0010*/  S2R R3, SR_TID.X ;  /* 0x0000000000037919 */ /* 0x000e2e0000002100 */
[----:B------:R-:W1:Y:S01]  /*0020*/  LDC R5, c[0x0][0x398] ;  /* 0x0000e600ff057b82 */ /* 0x000e620000000800 */
[----:B------:R-:W-:Y:S07]  /*0030*/  BSSY.RECONVERGENT B0, `(.L_x_7) ;  /* 0x0000023000007945 */ /* 0x000fee0003800200 */
[----:B------:R-:W0:Y:S08]  /*0040*/  S2UR UR4, SR_CTAID.X ;  /* 0x00000000000479c3 */ /* 0x000e300000002500 */
[----:B------:R-:W0:Y:S01]  /*0050*/  LDC R4, c[0x0][0x360] ;  /* 0x0000d800ff047b82 */ /* 0x000e220000000800 */
[----:B-1----:R-:W-:-:S04]  /*0060*/  SHF.R.S32.HI R0, RZ, 0x1f, R5 ;  /* 0x0000001fff007819 */ /* 0x002fc80000011405 */
[----:B------:R-:W-:-:S04]  /*0070*/  LEA.HI R0, R0, R5, RZ, 0x2 ;  /* 0x0000000500007211 */ /* 0x000fc800078f10ff */
[----:B------:R-:W-:-:S05]  /*0080*/  SHF.R.S32.HI R0, RZ, 0x2, R0 ;  /* 0x00000002ff007819 */ /* 0x000fca0000011400 */
[----:B------:R-:W-:Y:S02]  /*0090*/  IMAD R2, R0, -0x4, R5 ;  /* 0xfffffffc00027824 */ /* 0x000fe400078e0205 */
[----:B0-----:R-:W-:Y:S01]  /*00a0*/  IMAD R3, R4, UR4, R3 ;  /* 0x0000000404037c24 */ /* 0x001fe2000f8e0203 */
[----:B------:R-:W0:Y:S04]  /*00b0*/  LDCU.64 UR4, c[0x0][0x358] ;  /* 0x00006b00ff0477ac */ /* 0x000e280008000a00 */
[C---:B------:R-:W-:Y:S02]  /*00c0*/  ISETP.GE.AND P1, PT, R3.reuse, R0, PT ;  /* 0x000000000300720c */ /* 0x040fe40003f26270 */
[----:B------:R-:W-:-:S11]  /*00d0*/  ISETP.GE.AND P0, PT, R3, R2, PT ;  /* 0x000000020300720c */ /* 0x000fd60003f06270 */
[----:B------:R-:W-:Y:S05]  /*00e0*/  @P1 BRA `(.L_x_8) ;  /* 0x00000000005c1947 */ /* 0x000fea0003800000 */
[----:B------:R-:W1:Y:S01]  /*00f0*/  LDC.64 R16, c[0x0][0x390] ;  /* 0x0000e400ff107b82 */ /* 0x000e620000000a00 */
[----:B------:R-:W2:Y:S01]  /*0100*/  LDCU UR6, c[0x0][0x370] ;  /* 0x00006e00ff0677ac */ /* 0x000ea20008000800 */
[----:B------:R-:W-:-:S06]  /*0110*/  IMAD.MOV.U32 R21, RZ, RZ, R3 ;  /* 0x000000ffff157224 */ /* 0x000fcc00078e0003 */
[----:B------:R-:W3:Y:S08]  /*0120*/  LDC.64 R14, c[0x0][0x380] ;  /* 0x0000e000ff0e7b82 */ /* 0x000ef00000000a00 */
[----:B------:R-:W4:Y:S01]  /*0130*/  LDC.64 R12, c[0x0][0x388] ;  /* 0x0000e200ff0c7b82 */ /* 0x000f220000000a00 */
[----:B--2---:R-:W-:-:S07]  /*0140*/  IMAD R2, R4, UR6, RZ ;  /* 0x0000000604027c24 */ /* 0x004fce000f8e02ff */
.L_x_9:
[----:B---3--:R-:W-:-:S04]  /*0150*/  IMAD.WIDE R6, R21, 0x10, R14 ;  /* 0x0000001015067825 */ /* 0x008fc800078e020e */
[----:B----4-:R-:W-:Y:S02]  /*0160*/  IMAD.WIDE R18, R21, 0x10, R12 ;  /* 0x0000001015127825 */ /* 0x010fe400078e020c */
[----:B0-2---:R-:W2:Y:S04]  /*0170*/  LDG.E.128.CONSTANT R4, desc[UR4][R6.64] ;  /* 0x0000000406047981 */ /* 0x005ea8000c1e9d00 */
[----:B------:R-:W3:Y:S01]  /*0180*/  LDG.E.128.CONSTANT R8, desc[UR4][R18.64] ;  /* 0x0000000412087981 */ /* 0x000ee2000c1e9d00 */
[----:B--2---:R-:W-:Y:S02]  /*0190*/  FSETP.GT.AND P1, PT, R4, RZ, PT ;  /* 0x000000ff0400720b */ /* 0x004fe40003f24000 */
[----:B------:R-:W-:Y:S01]  /*01a0*/  FSETP.GT.AND P2, PT, R5, RZ, PT ;  /* 0x000000ff0500720b */ /* 0x000fe20003f44000 */
[----:B-1----:R-:W-:Y:S01]  /*01b0*/  IMAD.WIDE R4, R21, 0x10, R16 ;  /* 0x0000001015047825 */ /* 0x002fe200078e0210 */
[----:B------:R-:W-:-:S02]  /*01c0*/  FSETP.GT.AND P3, PT, R6, RZ, PT ;  /* 0x000000ff0600720b */ /* 0x000fc40003f64000 */
[----:B------:R-:W-:Y:S01]  /*01d0*/  FSETP.GT.AND P4, PT, R7, RZ, PT ;  /* 0x000000ff0700720b */ /* 0x000fe20003f84000 */
[----:B------:R-:W-:Y:S01]  /*01e0*/  IMAD.IADD R21, R2, 0x1, R21 ;  /* 0x0000000102157824 */ /* 0x000fe200078e0215 */
[----:B---3--:R-:W-:Y:S02]  /*01f0*/  FSEL R8, R8, RZ, P1 ;  /* 0x000000ff08087208 */ /* 0x008fe40000800000 */
[----:B------:R-:W-:Y:S02]  /*0200*/  FSEL R9, R9, RZ, P2 ;  /* 0x000000ff09097208 */ /* 0x000fe40001000000 */
[----:B------:R-:W-:Y:S02]  /*0210*/  FSEL R10, R10, RZ, P3 ;  /* 0x000000ff0a0a7208 */ /* 0x000fe40001800000 */
[----:B------:R-:W-:Y:S02]  /*0220*/  FSEL R11, R11, RZ, P4 ;  /* 0x000000ff0b0b7208 */ /* 0x000fe40002000000 */
[----:B------:R-:W-:-:S03]  /*0230*/  ISETP.GE.AND P1, PT, R21, R0, PT ;  /* 0x000000001500720c */ /* 0x000fc60003f26270 */
[----:B------:R2:W-:Y:S10]  /*0240*/  STG.E.128 desc[UR4][R4.64], R8 ;  /* 0x0000000804007986 */ /* 0x0005f4000c101d04 */
[----:B------:R-:W-:Y:S05]  /*0250*/  @!P1 BRA `(.L_x_9) ;  /* 0xfffffffc00bc9947 */ /* 0x000fea000383ffff */
.L_x_8:
[----:B0-----:R-:W-:Y:S05]  /*0260*/  BSYNC.RECONVERGENT B0 ;  /* 0x0000000000007941 */ /* 0x001fea0003800200 */
.L_x_7:
[----:B------:R-:W-:Y:S05]  /*0270*/  @P0 EXIT ;  /* 0x000000000000094d */ /* 0x000fea0003800000 */
[----:B--2---:R-:W0:Y:S01]  /*0280*/  LDC.64 R4, c[0x0][0x380] ;  /* 0x0000e000ff047b82 */ /* 0x004e220000000a00 */
[----:B------:R-:W-:-:S07]  /*0290*/  IMAD R9, R0, 0x4, R3 ;  /* 0x0000000400097824 */ /* 0x000fce00078e0203 */
[----:B------:R-:W1:Y:S01]  /*02a0*/  LDC.64 R6, c[0x0][0x388] ;  /* 0x0000e200ff067b82 */ /* 0x000e620000000a00 */
[----:B0-----:R-:W-:-:S06]  /*02b0*/  IMAD.WIDE R2, R9, 0x4, R4 ;  /* 0x0000000409027825 */ /* 0x001fcc00078e0204 */
[----:B------:R-:W2:Y:S01]  /*02c0*/  LDG.E.CONSTANT R2, desc[UR4][R2.64] ;  /* 0x0000000402027981 */ /* 0x000ea2000c1e9900 */
[C---:B-1----:R-:W-:Y:S02]  /*02d0*/  IMAD.WIDE R4, R9.reuse, 0x4, R6 ;  /* 0x0000000409047825 */ /* 0x042fe400078e0206 */
[----:B------:R-:W0:Y:S04]  /*02e0*/  LDC.64 R6, c[0x0][0x390] ;  /* 0x0000e400ff067b82 */ /* 0x000e280000000a00 */
[----:B------:R-:W3:Y:S01]  /*02f0*/  LDG.E.CONSTANT R4, desc[UR4][R4.64] ;  /* 0x0000000404047981 */ /* 0x000ee2000c1e9900 */
[----:B0-----:R-:W-:Y:S01]  /*0300*/  IMAD.WIDE R6, R9, 0x4, R6 ;  /* 0x0000000409067825 */ /* 0x001fe200078e0206 */
[----:B--2---:R-:W-:-:S04]  /*0310*/  FSETP.GT.AND P0, PT, R2, RZ, PT ;  /* 0x000000ff0200720b */ /* 0x004fc80003f04000 */
[----:B---3--:R-:W-:-:S05]  /*0320*/  FSEL R9, R4, RZ, P0 ;  /* 0x000000ff04097208 */ /* 0x008fca0000000000 */
[----:B------:R-:W-:Y:S01]  /*0330*/  STG.E desc[UR4][R6.64], R9 ;  /* 0x0000000906007986 */ /* 0x000fe2000c101904 */
[----:B------:R-:W-:Y:S05]  /*0340*/  EXIT ;  /* 0x000000000000794d */ /* 0x000fea0003800000 */
.L_x_10:
        /* <DEDUP_REMOVED lines=11> */
.L_x_38:


//--------------------- .text._Z24vectorized_backward_tanhPfS_S_i --------------------------
	.section	.text._Z24vectorized_backward_tanhPfS_S_i,"ax",@progbits
	.align	128
        .global         _Z24vectorized_backward_tanhPfS_S_i
        .type           _Z24vectorized_backward_tanhPfS_S_i,@function
        .size           _Z24vectorized_backward_tanhPfS_S_i,(.L_x_39 - _Z24vectorized_backward_tanhPfS_S_i)
        .other          _Z24vectorized_backward_tanhPfS_S_i,@"STO_CUDA_ENTRY STV_DEFAULT"
_Z24vectorized_backward_tanhPfS_S_i:
.text._Z24vectorized_backward_tanhPfS_S_i:
[----:B------:R-:W-:Y:S08]  /*0000*/  LDC R1, c[0x0][0x37c] ;  /* 0x0000df00ff017b82 */ /* 0x000ff00000000800 */
[----:B------:R-:W0:Y:S01]  /*0010*/  LDC R2, c[0x0][0x398] ;  /* 0x0000e600ff027b82 */ /* 0x000e220000000800 */
[----:B------:R-:W1:Y:S01]  /*0020*/  S2R R3, SR_TID.X ;  /* 0x0000000000037919 */ /* 0x000e620000002100 */
[----:B------:R-:W-:Y:S06]  /*0030*/  BSSY.RECONVERGENT B0, `(.L_x_11) ;  /* 0x0000023000007945 */ /* 0x000fec0003800200 */
[----:B------:R-:W1:Y:S08]  /*0040*/  S2UR UR4, SR_CTAID.X ;  /* 0x00000000000479c3 */ /* 0x000e700000002500 */
[----:B------:R-:W1:Y:S01]  /*0050*/  LDC R16, c[0x0][0x360] ;  /* 0x0000d800ff107b82 */ /* 0x000e620000000800 */
[----:B0-----:R-:W-:-:S04]  /*0060*/  SHF.R.S32.HI R0, RZ, 0x1f, R2 ;  /* 0x0000001fff007819 */ /* 0x001fc80000011402 */
[----:B------:R-:W-:-:S04]  /*0070*/  LEA.HI R0, R0, R2, RZ, 0x2 ;  /* 0x0000000200007211 */ /* 0x000fc800078f10ff */
[----:B------:R-:W-:Y:S01]  /*0080*/  SHF.R.S32.HI R17, RZ, 0x2, R0 ;  /* 0x00000002ff117819 */ /* 0x000fe20000011400 */
[----:B-1----:R-:W-:Y:S01]  /*0090*/  IMAD R0, R16, UR4, R3 ;  /* 0x0000000410007c24 */ /* 0x002fe2000f8e0203 */
[----:B------:R-:W0:Y:S03]  /*00a0*/  LDCU.64 UR4, c[0x0][0x358] ;  /* 0x00006b00ff0477ac */ /* 0x000e260008000a00 */
[----:B------:R-:W-:Y:S01]  /*00b0*/  IMAD R3, R17, -0x4, R2 ;  /* 0xfffffffc11037824 */ /* 0x000fe200078e0202 */
[----:B------:R-:W-:-:S04]  /*00c0*/  ISETP.GE.AND P1, PT, R0, R17, PT ;  /* 0x000000110000720c */ /* 0x000fc80003f26270 */
[----:B------:R-:W-:-:S09]  /*00d0*/  ISETP.GE.AND P0, PT, R0, R3, PT ;  /* 0x000000030000720c */ /* 0x000fd20003f06270 */
[----:B------:R-:W-:Y:S05]  /*00e0*/  @P1 BRA `(.L_x_12) ;  /* 0x00000000005c1947 */ /* 0x000fea0003800000 */
[----:B------:R-:W1:Y:S01]  /*00f0*/  LDC.64 R2, c[0x0][0x390] ;  /* 0x0000e400ff027b82 */ /* 0x000e620000000a00 */
[----:B------:R-:W2:Y:S01]  /*0100*/  LDCU UR6, c[0x0][0x370] ;  /* 0x00006e00ff0677ac */ /* 0x000ea20008000800 */
[----:B------:R-:W-:-:S06]  /*0110*/  MOV R19, R0 ;  /* 0x0000000000137202 */ /* 0x000fcc0000000f00 */
[----:B------:R-:W3:Y:S08]  /*0120*/  LDC.64 R12, c[0x0][0x380] ;  /* 0x0000e000ff0c7b82 */ /* 0x000ef00000000a00 */
[----:B------:R-:W4:Y:S01]  /*0130*/  LDC.64 R14, c[0x0][0x388] ;  /* 0x0000e200ff0e7b82 */ /* 0x000f220000000a00 */
[----:B--2---:R-:W-:-:S07]  /*0140*/  IMAD R16, R16, UR6, RZ ;  /* 0x0000000610107c24 */ /* 0x004fce000f8e02ff */
.L_x_13:
[----:B---3--:R-:W-:-:S04]  /*0150*/  IMAD.WIDE R4, R19, 0x10, R12 ;  /* 0x0000001013047825 */ /* 0x008fc800078e020c */
[----:B----4-:R-:W-:Y:S02]  /*0160*/  IMAD.WIDE R20, R19, 0x10, R14 ;  /* 0x0000001013147825 */ /* 0x010fe400078e020e */
[----:B0-2---:R-:W2:Y:S04]  /*0170*/  LDG.E.128.CONSTANT R4, desc[UR4][R4.64] ;  /* 0x0000000404047981 */ /* 0x005ea8000c1e9d00 */
[----:B------:R-:W3:Y:S01]  /*0180*/  LDG.E.128.CONSTANT R8, desc[UR4][R20.64] ;  /* 0x0000000414087981 */ /* 0x000ee2000c1e9d00 */
[----:B--2---:R-:W-:Y:S01]  /*0190*/  FFMA R25, -R6, R6, 1 ;  /* 0x3f80000006197423 */ /* 0x004fe20000000106 */
[----:B------:R-:W-:Y:S01]  /*01a0*/  FFMA R6, -R7, R7, 1 ;  /* 0x3f80000007067423 */ /* 0x000fe20000000107 */
[----:B------:R-:W-:Y:S01]  /*01b0*/  FFMA R23, -R4, R4, 1 ;  /* 0x3f80000004177423 */ /* 0x000fe20000000104 */
[----:B------:R-:W-:Y:S01]  /*01c0*/  FFMA R18, -R5, R5, 1 ;  /* 0x3f80000005127423 */ /* 0x000fe20000000105 */
[----:B---3--:R-:W-:Y:S01]  /*01d0*/  FMUL R10, R10, R25 ;  /* 0x000000190a0a7220 */ /* 0x008fe20000400000 */
[----:B------:R-:W-:Y:S01]  /*01e0*/  FMUL R11, R11, R6 ;  /* 0x000000060b0b7220 */ /* 0x000fe20000400000 */
[----:B------:R-:W-:Y:S01]  /*01f0*/  FMUL R8, R8, R23 ;  /* 0x0000001708087220 */ /* 0x000fe20000400000 */
[----:B------:R-:W-:Y:S01]  /*0200*/  FMUL R9, R9, R18 ;  /* 0x0000001209097220 */ /* 0x000fe20000400000 */
[----:B-1----:R-:W-:Y:S01]  /*0210*/  IMAD.WIDE R6, R19, 0x10, R2 ;  /* 0x0000001013067825 */ /* 0x002fe200078e0202 */
[----:B------:R-:W-:-:S04]  /*0220*/  IADD3 R19, PT, PT, R16, R19, RZ ;  /* 0x0000001310137210 */ /* 0x000fc80007ffe0ff */
[----:B------:R2:W-:Y:S01]  /*0230*/  STG.E.128 desc[UR4][R6.64], R8 ;  /* 0x0000000806007986 */ /* 0x0005e2000c101d04 */
[----:B------:R-:W-:-:S13]  /*0240*/  ISETP.GE.AND P1, PT, R19, R17, PT ;  /* 0x000000111300720c */ /* 0x000fda0003f26270 */
[----:B------:R-:W-:Y:S05]  /*0250*/  @!P1 BRA `(.L_x_13) ;  /* 0xfffffffc00bc9947 */ /* 0x000fea000383ffff */
.L_x_12:
[----:B0-----:R-:W-:Y:S05]  /*0260*/  BSYNC.RECONVERGENT B0 ;  /* 0x0000000000007941 */ /* 0x001fea0003800200 */
.L_x_11:
[----:B------:R-:W-:Y:S05]  /*0270*/  @P0 EXIT ;  /* 0x000000000000094d */ /* 0x000fea0003800000 */
[----:B------:R-:W0:Y:S01]  /*0280*/  LDC.64 R2, c[0x0][0x380] ;  /* 0x0000e000ff027b82 */ /* 0x000e220000000a00 */
[----:B------:R-:W-:-:S07]  /*0290*/  LEA R17, R17, R0, 0x2 ;  /* 0x0000000011117211 */ /* 0x000fce00078e10ff */
[----:B------:R-:W1:Y:S08]  /*02a0*/  LDC.64 R4, c[0x0][0x388] ;  /* 0x0000e200ff047b82 */ /* 0x000e700000000a00 */
[----:B--2---:R-:W2:Y:S01]  /*02b0*/  LDC.64 R6, c[0x0][0x390] ;  /* 0x0000e400ff067b82 */ /* 0x004ea20000000a00 */
[----:B0-----:R-:W-:-:S06]  /*02c0*/  IMAD.WIDE R2, R17, 0x4, R2 ;  /* 0x0000000411027825 */ /* 0x001fcc00078e0202 */
[----:B------:R-:W3:Y:S01]  /*02d0*/  LDG.E.CONSTANT R2, desc[UR4][R2.64] ;  /* 0x0000000402027981 */ /* 0x000ee2000c1e9900 */
[----:B-1----:R-:W-:-:S06]  /*02e0*/  IMAD.WIDE R4, R17, 0x4, R4 ;  /* 0x0000000411047825 */ /* 0x002fcc00078e0204 */
[----:B------:R-:W4:Y:S01]  /*02f0*/  LDG.E.CONSTANT R4, desc[UR4][R4.64] ;  /* 0x0000000404047981 */ /* 0x000f22000c1e9900 */
[----:B--2---:R-:W-:-:S04]  /*0300*/  IMAD.WIDE R6, R17, 0x4, R6 ;  /* 0x0000000411067825 */ /* 0x004fc800078e0206 */
[----:B---3--:R-:W-:-:S04]  /*0310*/  FFMA R9, -R2, R2, 1 ;  /* 0x3f80000002097423 */ /* 0x008fc80000000102 */
[----:B----4-:R-:W-:-:S05]  /*0320*/  FMUL R9, R4, R9 ;  /* 0x0000000904097220 */ /* 0x010fca0000400000 */
[----:B------:R-:W-:Y:S01]  /*0330*/  STG.E desc[UR4][R6.64], R9 ;  /* 0x0000000906007986 */ /* 0x000fe2000c101904 */
[----:B------:R-:W-:Y:S05]  /*0340*/  EXIT ;  /* 0x000000000000794d */ /* 0x000fea0003800000 */
.L_x_14:
        /* <DEDUP_REMOVED lines=11> */
.L_x_39:


//--------------------- .text._Z30non_vectorized_activation_reluPfi --------------------------
	.section	.text._Z30non_vectorized_activation_reluPfi,"ax",@progbits
	.align	128
        .global         _Z30non_vectorized_activation_reluPfi
        .type           _Z30non_vectorized_activation_reluPfi,@function
        .size           _Z30non_vectorized_activation_reluPfi,(.L_x_40 - _Z30non_vectorized_activation_reluPfi)
        .other          _Z30non_vectorized_activation_reluPfi,@"STO_CUDA_ENTRY STV_DEFAULT"
_Z30non_vectorized_activation_reluPfi:
.text._Z30non_vectorized_activation_reluPfi:
        /* <DEDUP_REMOVED lines=11> */
[C---:B------:R-:W-:Y:S01]  /*00b0*/  IMAD.IADD R4, R0.reuse, 0x1, R5 ;  /* 0x0000000100047824 */ /* 0x040fe200078e0205 */
[----:B------:R-:W-:Y:S01]  /*00c0*/  ISETP.NE.U32.AND P2, PT, R0, RZ, PT ;  /* 0x000000ff0000720c */ /* 0x000fe20003f45070 */
[----:B------:R-:W-:Y:S01]  /*00d0*/  IMAD.MOV R9, RZ, RZ, -R0 ;  /* 0x000000ffff097224 */ /* 0x000fe200078e0a00 */
[----:B------:R-:W1:Y:S01]  /*00e0*/  LDCU.64 UR4, c[0x0][0x358] ;  /* 0x00006b00ff0477ac */ /* 0x000e620008000a00 */
[----:B------:R-:W-:Y:S01]  /*00f0*/  BSSY.RECONVERGENT B0, `(.L_x_15) ;  /* 0x0000026000007945 */ /* 0x000fe20003800200 */
[C---:B------:R-:W-:Y:S02]  /*0100*/  ISETP.GE.AND P0, PT, R4.reuse, UR6, PT ;  /* 0x0000000604007c0c */ /* 0x040fe4000bf06270 */
[----:B------:R-:W-:Y:S02]  /*0110*/  VIMNMX R7, PT, PT, R4, UR6, !PT ;  /* 0x0000000604077c48 */ /* 0x000fe4000ffe0100 */
[----:B------:R-:W-:-:S04]  /*0120*/  SEL R6, RZ, 0x1, P0 ;  /* 0x00000001ff067807 */ /* 0x000fc80000000000 */
[----:B------:R-:W-:Y:S01]  /*0130*/  IADD3 R7, PT, PT, R7, -R4, -R6 ;  /* 0x8000000407077210 */ /* 0x000fe20007ffe806 */
[----:B0-----:R-:W0:Y:S02]  /*0140*/  MUFU.RCP R8, R8 ;  /* 0x0000000800087308 */ /* 0x001e240000001000 */
[----:B0-----:R-:W-:-:S06]  /*0150*/  VIADD R2, R8, 0xffffffe ;  /* 0x0ffffffe08027836 */ /* 0x001fcc0000000000 */
[----:B------:R0:W2:Y:S02]  /*0160*/  F2I.FTZ.U32.TRUNC.NTZ R3, R2 ;  /* 0x0000000200037305 */ /* 0x0000a4000021f000 */
[----:B0-----:R-:W-:Y:S02]  /*0170*/  HFMA2 R2, -RZ, RZ, 0, 0 ;  /* 0x00000000ff027431 */ /* 0x001fe400000001ff */
[----:B--2---:R-:W-:-:S04]  /*0180*/  IMAD R9, R9, R3, RZ ;  /* 0x0000000309097224 */ /* 0x004fc800078e02ff */
[----:B------:R-:W-:-:S06]  /*0190*/  IMAD.HI.U32 R8, R3, R9, R2 ;  /* 0x0000000903087227 */ /* 0x000fcc00078e0002 */
[----:B------:R-:W-:-:S04]  /*01a0*/  IMAD.HI.U32 R9, R8, R7, RZ ;  /* 0x0000000708097227 */ /* 0x000fc800078e00ff */
[----:B------:R-:W-:-:S04]  /*01b0*/  IMAD.MOV R2, RZ, RZ, -R9 ;  /* 0x000000ffff027224 */ /* 0x000fc800078e0a09 */
[----:B------:R-:W-:Y:S02]  /*01c0*/  IMAD R7, R0, R2, R7 ;  /* 0x0000000200077224 */ /* 0x000fe400078e0207 */
[----:B------:R-:W0:Y:S03]  /*01d0*/  LDC.64 R2, c[0x0][0x380] ;  /* 0x0000e000ff027b82 */ /* 0x000e260000000a00 */
[----:B------:R-:W-:-:S13]  /*01e0*/  ISETP.GE.U32.AND P0, PT, R7, R0, PT ;  /* 0x000000000700720c */ /* 0x000fda0003f06070 */
[----:B------:R-:W-:Y:S01]  /*01f0*/  @P0 IMAD.IADD R7, R7, 0x1, -R0 ;  /* 0x0000000107070824 */ /* 0x000fe200078e0a00 */
[----:B------:R-:W-:-:S04]  /*0200*/  @P0 IADD3 R9, PT, PT, R9, 0x1, RZ ;  /* 0x0000000109090810 */ /* 0x000fc80007ffe0ff */
[----:B------:R-:W-:-:S13]  /*0210*/  ISETP.GE.U32.AND P1, PT, R7, R0, PT ;  /* 0x000000000700720c */ /* 0x000fda0003f26070 */
[----:B------:R-:W-:Y:S01]  /*0220*/  @P1 VIADD R9, R9, 0x1 ;  /* 0x0000000109091836 */ /* 0x000fe20000000000 */
[----:B------:R-:W-:-:S05]  /*0230*/  @!P2 LOP3.LUT R9, RZ, R0, RZ, 0x33, !PT ;  /* 0x00000000ff09a212 */ /* 0x000fca00078e33ff */
[----:B------:R-:W-:-:S05]  /*0240*/  IMAD.IADD R4, R6, 0x1, R9 ;  /* 0x0000000106047824 */ /* 0x000fca00078e0209 */
[C---:B------:R-:W-:Y:S02]  /*0250*/  LOP3.LUT R6, R4.reuse, 0x3, RZ, 0xc0, !PT ;  /* 0x0000000304067812 */ /* 0x040fe400078ec0ff */
[----:B------:R-:W-:Y:S02]  /*0260*/  ISETP.GE.U32.AND P1, PT, R4, 0x3, PT ;  /* 0x000000030400780c */ /* 0x000fe40003f26070 */
[----:B------:R-:W-:-:S13]  /*0270*/  ISETP.NE.AND P0, PT, R6, 0x3, PT ;  /* 0x000000030600780c */ /* 0x000fda0003f05270 */
[----:B01----:R-:W-:Y:S05]  /*0280*/  @!P0 BRA `(.L_x_16) ;  /* 0x0000000000308947 */ /* 0x003fea0003800000 */
[----:B------:R-:W0:Y:S01]  /*0290*/  LDC.64 R8, c[0x0][0x380] ;  /* 0x0000e000ff087b82 */ /* 0x000e220000000a00 */
[----:B------:R-:W-:-:S04]  /*02a0*/  IADD3 R4, PT, PT, R4, 0x1, RZ ;  /* 0x0000000104047810 */ /* 0x000fc80007ffe0ff */
[----:B------:R-:W-:-:S05]  /*02b0*/  LOP3.LUT R4, R4, 0x3, RZ, 0xc0, !PT ;  /* 0x0000000304047812 */ /* 0x000fca00078ec0ff */
[----:B------:R-:W-:-:S07]  /*02c0*/  IMAD.MOV R4, RZ, RZ, -R4 ;  /* 0x000000ffff047224 */ /* 0x000fce00078e0a04 */
.L_x_17:
[----:B01----:R-:W-:-:S05]  /*02d0*/  IMAD.WIDE R6, R5, 0x4, R8 ;  /* 0x0000000405067825 */ /* 0x003fca00078e0208 */
[----:B------:R-:W2:Y:S01]  /*02e0*/  LDG.E R10, desc[UR4][R6.64] ;  /* 0x00000004060a7981 */ /* 0x000ea2000c1e1900 */
[----:B------:R-:W-:Y:S01]  /*02f0*/  VIADD R4, R4, 0x1 ;  /* 0x0000000104047836 */ /* 0x000fe20000000000 */
[----:B------:R-:W-:-:S04]  /*0300*/  IADD3 R5, PT, PT, R0, R5, RZ ;  /* 0x0000000500057210 */ /* 0x000fc80007ffe0ff */
[----:B------:R-:W-:Y:S02]  /*0310*/  ISETP.NE.AND P0, PT, R4, RZ, PT ;  /* 0x000000ff0400720c */ /* 0x000fe40003f05270 */
[----:B--2---:R-:W-:-:S05]  /*0320*/  FMNMX R11, RZ, R10, !PT ;  /* 0x0000000aff0b7209 */ /* 0x004fca0007800000 */
[----:B------:R1:W-:Y:S06]  /*0330*/  STG.E desc[UR4][R6.64], R11 ;  /* 0x0000000b06007986 */ /* 0x0003ec000c101904 */
[----:B------:R-:W-:Y:S05]  /*0340*/  @P0 BRA `(.L_x_17) ;  /* 0xfffffffc00e00947 */ /* 0x000fea000383ffff */
.L_x_16:
[----:B------:R-:W-:Y:S05]  /*0350*/  BSYNC.RECONVERGENT B0 ;  /* 0x0000000000007941 */ /* 0x000fea0003800200 */
.L_x_15:
[----:B------:R-:W-:Y:S05]  /*0360*/  @!P1 EXIT ;  /* 0x000000000000994d */ /* 0x000fea0003800000 */
.L_x_18:
[----:B0-----:R-:W-:-:S05]  /*0370*/  IMAD.WIDE R12, R5, 0x4, R2 ;  /* 0x00000004050c7825 */ /* 0x001fca00078e0202 */
[----:B------:R-:W2:Y:S01]  /*0380*/  LDG.E R4, desc[UR4][R12.64] ;  /* 0x000000040c047981 */ /* 0x000ea2000c1e1900 */
[----:B-1----:R-:W-:Y:S01]  /*0390*/  IMAD.WIDE R6, R0, 0x4, R12 ;  /* 0x0000000400067825 */ /* 0x002fe200078e020c */
[----:B--2---:R-:W-:-:S05]  /*03a0*/  FMNMX R15, RZ, R4, !PT ;  /* 0x00000004ff0f7209 */ /* 0x004fca0007800000 */
[----:B------:R0:W-:Y:S04]  /*03b0*/  STG.E desc[UR4][R12.64], R15 ;  /* 0x0000000f0c007986 */ /* 0x0001e8000c101904 */
[----:B------:R-:W2:Y:S01]  /*03c0*/  LDG.E R4, desc[UR4][R6.64] ;  /* 0x0000000406047981 */ /* 0x000ea2000c1e1900 */
[----:B------:R-:W-:Y:S01]  /*03d0*/  IMAD.WIDE R8, R0, 0x4, R6 ;  /* 0x0000000400087825 */ /* 0x000fe200078e0206 */
[----:B--2---:R-:W-:-:S05]  /*03e0*/  FMNMX R17, RZ, R4, !PT ;  /* 0x00000004ff117209 */ /* 0x004fca0007800000 */
[----:B------:R0:W-:Y:S04]  /*03f0*/  STG.E desc[UR4][R6.64], R17 ;  /* 0x0000001106007986 */ /* 0x0001e8000c101904 */
[----:B------:R-:W2:Y:S01]  /*0400*/  LDG.E R4, desc[UR4][R8.64] ;  /* 0x0000000408047981 */ /* 0x000ea2000c1e1900 */
[----:B------:R-:W-:Y:S01]  /*0410*/  IMAD.WIDE R10, R0, 0x4, R8 ;  /* 0x00000004000a7825 */ /* 0x000fe200078e0208 */
[----:B--2---:R-:W-:-:S05]  /*0420*/  FMNMX R19, RZ, R4, !PT ;  /* 0x00000004ff137209 */ /* 0x004fca0007800000 */
[----:B------:R0:W-:Y:S04]  /*0430*/  STG.E desc[UR4][R8.64], R19 ;  /* 0x0000001308007986 */ /* 0x0001e8000c101904 */
[----:B------:R-:W2:Y:S01]  /*0440*/  LDG.E R4, desc[UR4][R10.64] ;  /* 0x000000040a047981 */ /* 0x000ea2000c1e1900 */
[----:B------:R-:W-:-:S05]  /*0450*/  IMAD R5, R0, 0x4, R5 ;  /* 0x0000000400057824 */ /* 0x000fca00078e0205 */
[----:B------:R-:W-:Y:S02]  /*0460*/  ISETP.GE.AND P0, PT, R5, UR6, PT ;  /* 0x0000000605007c0c */ /* 0x000fe4000bf06270 */
[----:B--2---:R-:W-:-:S05]  /*0470*/  FMNMX R21, RZ, R4, !PT ;  /* 0x00000004ff157209 */ /* 0x004fca0007800000 */
[----:B------:R0:W-:Y:S06]  /*0480*/  STG.E desc[UR4][R10.64], R21 ;  /* 0x000000150a007986 */ /* 0x0001ec000c101904 */
[----:B------:R-:W-:Y:S05]  /*0490*/  @!P0 BRA `(.L_x_18) ;  /* 0xfffffffc00b48947 */ /* 0x000fea000383ffff */
[----:B------:R-:W-:Y:S05]  /*04a0*/  EXIT ;  /* 0x000000000000794d */ /* 0x000fea0003800000 */
.L_x_19:
        /* <DEDUP_REMOVED lines=13> */
.L_x_40:


//--------------------- .text._Z30non_vectorized_activation_tanhPfi --------------------------
	.section	.text._Z30non_vectorized_activation_tanhPfi,"ax",@progbits
	.align	128
        .global         _Z30non_vectorized_activation_tanhPfi
        .type           _Z30non_vectorized_activation_tanhPfi,@function
        .size           _Z30non_vectorized_activation_tanhPfi,(.L_x_41 - _Z30non_vectorized_activation_tanhPfi)
        .other          _Z30non_vectorized_activation_tanhPfi,@"STO_CUDA_ENTRY STV_DEFAULT"
_Z30non_vectorized_activation_tanhPfi:
.text._Z30non_vectorized_activation_tanhPfi:
        /* <DEDUP_REMOVED lines=25> */
[----:B------:R-:W-:Y:S02]  /*0190*/  IMAD.HI.U32 R8, R3, R9, R2 ;  /* 0x0000000903087227 */ /* 0x000fe400078e0002 */
[----:B------:R-:W0:Y:S04]  /*01a0*/  LDC.64 R2, c[0x0][0x380] ;  /* 0x0000e000ff027b82 */ /* 0x000e280000000a00 */
        /* <DEDUP_REMOVED lines=13> */
[----:B01----:R-:W-:Y:S05]  /*0280*/  @!P1 BRA `(.L_x_21) ;  /* 0x0000000000709947 */ /* 0x003fea0003800000 */
[----:B------:R-:W0:Y:S01]  /*0290*/  LDC.64 R6, c[0x0][0x380] ;  /* 0x0000e000ff067b82 */ /* 0x000e220000000a00 */
[----:B------:R-:W-:-:S04]  /*02a0*/  IADD3 R0, PT, PT, R0, 0x1, RZ ;  /* 0x0000000100007810 */ /* 0x000fc80007ffe0ff */
[----:B------:R-:W-:-:S04]  /*02b0*/  LOP3.LUT R0, R0, 0x3, RZ, 0xc0, !PT ;  /* 0x0000000300007812 */ /* 0x000fc800078ec0ff */
[----:B------:R-:W-:-:S07]  /*02c0*/  IADD3 R10, PT, PT, -R0, RZ, RZ ;  /* 0x000000ff000a7210 */ /* 0x000fce0007ffe1ff */
.L_x_22:
[----:B01----:R-:W-:-:S05]  /*02d0*/  IMAD.WIDE R8, R5, 0x4, R6 ;  /* 0x0000000405087825 */ /* 0x003fca00078e0206 */
[----:B------:R-:W2:Y:S01]  /*02e0*/  LDG.E R11, desc[UR4][R8.64] ;  /* 0x00000004080b7981 */ /* 0x000ea2000c1e1900 */
[----:B------:R-:W-:Y:S01]  /*02f0*/  MOV R14, 0x3c80f082 ;  /* 0x3c80f082000e7802 */ /* 0x000fe20000000f00 */
[----:B------:R-:W-:Y:S01]  /*0300*/  HFMA2 R13, -RZ, RZ, 1.875, 0 ;  /* 0x3f800000ff0d7431 */ /* 0x000fe200000001ff */
[----:B------:R-:W-:Y:S02]  /*0310*/  IADD3 R10, PT, PT, R10, 0x1, RZ ;  /* 0x000000010a0a7810 */ /* 0x000fe40007ffe0ff */
[----:B------:R-:W-:Y:S01]  /*0320*/  IADD3 R5, PT, PT, R4, R5, RZ ;  /* 0x0000000504057210 */ /* 0x000fe20007ffe0ff */
[C---:B--2---:R-:W-:Y:S01]  /*0330*/  FMUL R0, |R11|.reuse, 2.8853900432586669922 ;  /* 0x4038aa3b0b007820 */ /* 0x044fe20000400200 */
[C---:B------:R-:W-:Y:S01]  /*0340*/  FMUL R15, R11.reuse, R11 ;  /* 0x0000000b0b0f7220 */ /* 0x040fe20000400000 */
[C---:B------:R-:W-:Y:S02]  /*0350*/  FSETP.GE.AND P2, PT, |R11|.reuse, 0.60000002384185791016, PT ;  /* 0x3f19999a0b00780b */ /* 0x040fe40003f46200 */
[----:B------:R-:W-:Y:S01]  /*0360*/  FSETP.GE.AND P1, PT, |R11|, 9.010913848876953125, PT ;  /* 0x41102cb40b00780b */ /* 0x000fe20003f26200 */
[C---:B------:R-:W-:Y:S01]  /*0370*/  FFMA R14, R15.reuse, R14, -0.052303962409496307373 ;  /* 0xbd563cae0f0e7423 */ /* 0x040fe2000000000e */
[----:B------:R-:W0:Y:S03]  /*0380*/  MUFU.EX2 R0, R0 ;  /* 0x0000000000007308 */ /* 0x000e260000000800 */
[----:B------:R-:W-:Y:S01]  /*0390*/  FFMA R16, R15, R14, 0.1331529766321182251 ;  /* 0x3e0859410f107423 */ /* 0x000fe2000000000e */
[----:B0-----:R-:W-:-:S03]  /*03a0*/  FADD R12, R0, 1 ;  /* 0x3f800000000c7421 */ /* 0x001fc60000000000 */
[----:B------:R-:W-:-:S04]  /*03b0*/  FFMA R0, R15, R16, -0.33332768082618713379 ;  /* 0xbeaaa9ed0f007423 */ /* 0x000fc80000000010 */
[----:B------:R-:W-:Y:S01]  /*03c0*/  FFMA R0, R15, R0, RZ ;  /* 0x000000000f007223 */ /* 0x000fe200000000ff */
[----:B------:R-:W0:Y:S02]  /*03d0*/  MUFU.RCP R12, R12 ;  /* 0x0000000c000c7308 */ /* 0x000e240000001000 */
[----:B0-----:R-:W-:-:S05]  /*03e0*/  FFMA R13, R12, -2, R13 ;  /* 0xc00000000c0d7823 */ /* 0x001fca000000000d */
[----:B------:R-:W-:Y:S02]  /*03f0*/  FSEL R14, R13, 1, !P1 ;  /* 0x3f8000000d0e7808 */ /* 0x000fe40004800000 */
[----:B------:R-:W-:Y:S02]  /*0400*/  ISETP.NE.AND P1, PT, R10, RZ, PT ;  /* 0x000000ff0a00720c */ /* 0x000fe40003f25270 */
[--C-:B------:R-:W-:Y:S01]  /*0410*/  LOP3.LUT R13, R14, 0x80000000, R11.reuse, 0xb8, !PT ;  /* 0x800000000e0d7812 */ /* 0x100fe200078eb80b */
[----:B------:R-:W-:-:S05]  /*0420*/  @!P2 FFMA R13, R11, R0, R11 ;  /* 0x000000000b0da223 */ /* 0x000fca000000000b */
[----:B------:R1:W-:Y:S05]  /*0430*/  STG.E desc[UR4][R8.64], R13 ;  /* 0x0000000d08007986 */ /* 0x0003ea000c101904 */
[----:B------:R-:W-:Y:S05]  /*0440*/  @P1 BRA `(.L_x_22) ;  /* 0xfffffffc00a01947 */ /* 0x000fea000383ffff */
.L_x_21:
[----:B------:R-:W-:Y:S05]  /*0450*/  BSYNC.RECONVERGENT B0 ;  /* 0x0000000000007941 */ /* 0x000fea0003800200 */
.L_x_20:
[----:B------:R-:W-:Y:S05]  /*0460*/  @!P0 EXIT ;  /* 0x000000000000894d */ /* 0x000fea0003800000 */
.L_x_23:
[----:B0-----:R-:W-:-:S05]  /*0470*/  IMAD.WIDE R6, R5, 0x4, R2 ;  /* 0x0000000405067825 */ /* 0x001fca00078e0202 */
[----:B------:R-:W2:Y:S01]  /*0480*/  LDG.E R10, desc[UR4][R6.64] ;  /* 0x00000004060a7981 */ /* 0x000ea2000c1e1900 */
[----:B-1----:R-:W-:Y:S01]  /*0490*/  MOV R9, 0x3c80f082 ;  /* 0x3c80f08200097802 */ /* 0x002fe20000000f00 */
[----:B------:R-:W-:Y:S02]  /*04a0*/  HFMA2 R8, -RZ, RZ, 1.875, 0 ;  /* 0x3f800000ff087431 */ /* 0x000fe400000001ff */
        /* <DEDUP_REMOVED lines=8> */
[----:B------:R-:W-:-:S03]  /*0530*/  FFMA R0, R14, R15, -0.33332768082618713379 ;  /* 0xbeaaa9ed0e007423 */ /* 0x000fc6000000000f */
[----:B------:R-:W0:Y:S02]  /*0540*/  MUFU.RCP R11, R11 ;  /* 0x0000000b000b7308 */ /* 0x000e240000001000 */
[----:B0-----:R-:W-:Y:S01]  /*0550*/  FFMA R12, R11, -2, R8 ;  /* 0xc00000000b0c7823 */ /* 0x001fe20000000008 */
[----:B------:R-:W-:-:S04]  /*0560*/  FFMA R11, R14, R0, RZ ;  /* 0x000000000e0b7223 */ /* 0x000fc800000000ff */
[----:B------:R-:W-:-:S04]  /*0570*/  FSEL R13, R12, 1, !P0 ;  /* 0x3f8000000c0d7808 */ /* 0x000fc80004000000 */
[--C-:B------:R-:W-:Y:S01]  /*0580*/  LOP3.LUT R13, R13, 0x80000000, R10.reuse, 0xb8, !PT ;  /* 0x800000000d0d7812 */ /* 0x100fe200078eb80a */
[----:B------:R-:W-:Y:S01]  /*0590*/  @!P1 FFMA R13, R10, R11, R10 ;  /* 0x0000000b0a0d9223 */ /* 0x000fe2000000000a */
[----:B------:R-:W-:-:S04]  /*05a0*/  IMAD.WIDE R10, R4, 0x4, R6 ;  /* 0x00000004040a7825 */ /* 0x000fc800078e0206 */
[----:B------:R0:W-:Y:S04]  /*05b0*/  STG.E desc[UR4][R6.64], R13 ;  /* 0x0000000d06007986 */ /* 0x0001e8000c101904 */
[----:B------:R-:W2:Y:S02]  /*05c0*/  LDG.E R12, desc[UR4][R10.64] ;  /* 0x000000040a0c7981 */ /* 0x000ea4000c1e1900 */
[C---:B--2---:R-:W-:Y:S01]  /*05d0*/  FMUL R14, |R12|.reuse, 2.8853900432586669922 ;  /* 0x4038aa3b0c0e7820 */ /* 0x044fe20000400200 */
[C---:B------:R-:W-:Y:S01]  /*05e0*/  FMUL R16, R12.reuse, R12 ;  /* 0x0000000c0c107220 */ /* 0x040fe20000400000 */
[C---:B------:R-:W-:Y:S02]  /*05f0*/  FSETP.GE.AND P0, PT, |R12|.reuse, 9.010913848876953125, PT ;  /* 0x41102cb40c00780b */ /* 0x040fe40003f06200 */
[----:B------:R-:W-:Y:S01]  /*0600*/  FSETP.GE.AND P1, PT, |R12|, 0.60000002384185791016, PT ;  /* 0x3f19999a0c00780b */ /* 0x000fe20003f26200 */
[C---:B------:R-:W-:Y:S01]  /*0610*/  FFMA R17, R16.reuse, R9, -0.052303962409496307373 ;  /* 0xbd563cae10117423 */ /* 0x040fe20000000009 */
[----:B------:R-:W1:Y:S03]  /*0620*/  MUFU.EX2 R14, R14 ;  /* 0x0000000e000e7308 */ /* 0x000e660000000800 */
[----:B------:R-:W-:Y:S01]  /*0630*/  FFMA R17, R16, R17, 0.1331529766321182251 ;  /* 0x3e08594110117423 */ /* 0x000fe20000000011 */
[----:B-1----:R-:W-:-:S06]  /*0640*/  FADD R15, R14, 1 ;  /* 0x3f8000000e0f7421 */ /* 0x002fcc0000000000 */
[----:B------:R-:W1:Y:S02]  /*0650*/  MUFU.RCP R15, R15 ;  /* 0x0000000f000f7308 */ /* 0x000e640000001000 */
[----:B-1----:R-:W-:-:S05]  /*0660*/  FFMA R0, R15, -2, R8 ;  /* 0xc00000000f007823 */ /* 0x002fca0000000008 */
[----:B0-----:R-:W-:Y:S01]  /*0670*/  FSEL R7, R0, 1, !P0 ;  /* 0x3f80000000077808 */ /* 0x001fe20004000000 */
[----:B------:R-:W-:-:S03]  /*0680*/  FFMA R0, R16, R17, -0.33332768082618713379 ;  /* 0xbeaaa9ed10007423 */ /* 0x000fc60000000011 */
[----:B------:R-:W-:Y:S01]  /*0690*/  LOP3.LUT R13, R7, 0x80000000, R12, 0xb8, !PT ;  /* 0x80000000070d7812 */ /* 0x000fe200078eb80c */
[----:B------:R-:W-:-:S04]  /*06a0*/  FFMA R7, R16, R0, RZ ;  /* 0x0000000010077223 */ /* 0x000fc800000000ff */
        /* <DEDUP_REMOVED lines=21> */
[----:B------:R-:W2:Y:S01]  /*0800*/  LDG.E R12, desc[UR4][R10.64] ;  /* 0x000000040a0c7981 */ /* 0x000ea2000c1e1900 */
[----:B------:R-:W-:Y:S01]  /*0810*/  LEA R5, R4, R5, 0x2 ;  /* 0x0000000504057211 */ /* 0x000fe200078e10ff */
[C---:B--2---:R-:W-:Y:S01]  /*0820*/  FMUL R14, |R12|.reuse, 2.8853900432586669922 ;  /* 0x4038aa3b0c0e7820 */ /* 0x044fe20000400200 */
[C---:B------:R-:W-:Y:S01]  /*0830*/  FMUL R16, R12.reuse, R12 ;  /* 0x0000000c0c107220 */ /* 0x040fe20000400000 */
[C---:B------:R-:W-:Y:S02]  /*0840*/  FSETP.GE.AND P1, PT, |R12|.reuse, 0.60000002384185791016, PT ;  /* 0x3f19999a0c00780b */ /* 0x040fe40003f26200 */
[----:B------:R-:W-:Y:S01]  /*0850*/  FSETP.GE.AND P0, PT, |R12|, 9.010913848876953125, PT ;  /* 0x41102cb40c00780b */ /* 0x000fe20003f06200 */
[C---:B------:R-:W-:Y:S01]  /*0860*/  FFMA R9, R16.reuse, R9, -0.052303962409496307373 ;  /* 0xbd563cae10097423 */ /* 0x040fe20000000009 */
[----:B------:R-:W1:Y:S03]  /*0870*/  MUFU.EX2 R14, R14 ;  /* 0x0000000e000e7308 */ /* 0x000e660000000800 */
[----:B------:R-:W-:-:S04]  /*0880*/  FFMA R9, R16, R9, 0.1331529766321182251 ;  /* 0x3e08594110097423 */ /* 0x000fc80000000009 */
[----:B------:R-:W-:-:S04]  /*0890*/  FFMA R0, R16, R9, -0.33332768082618713379 ;  /* 0xbeaaa9ed10007423 */ /* 0x000fc80000000009 */
[----:B------:R-:W-:Y:S01]  /*08a0*/  FFMA R9, R16, R0, RZ ;  /* 0x0000000010097223 */ /* 0x000fe200000000ff */
[----:B-1----:R-:W-:-:S06]  /*08b0*/  FADD R15, R14, 1 ;  /* 0x3f8000000e0f7421 */ /* 0x002fcc0000000000 */
[----:B------:R-:W1:Y:S02]  /*08c0*/  MUFU.RCP R15, R15 ;  /* 0x0000000f000f7308 */ /* 0x000e640000001000 */
[----:B-1----:R-:W-:-:S05]  /*08d0*/  FFMA R8, R15, -2, R8 ;  /* 0xc00000000f087823 */ /* 0x002fca0000000008 */
[----:B0-----:R-:W-:Y:S02]  /*08e0*/  FSEL R7, R8, 1, !P0 ;  /* 0x3f80000008077808 */ /* 0x001fe40004000000 */
[----:B------:R-:W-:Y:S02]  /*08f0*/  ISETP.GE.AND P0, PT, R5, UR6, PT ;  /* 0x0000000605007c0c */ /* 0x000fe4000bf06270 */
[--C-:B------:R-:W-:Y:S01]  /*0900*/  LOP3.LUT R7, R7, 0x80000000, R12.reuse, 0xb8, !PT ;  /* 0x8000000007077812 */ /* 0x100fe200078eb80c */
[----:B------:R-:W-:-:S05]  /*0910*/  @!P1 FFMA R7, R12, R9, R12 ;  /* 0x000000090c079223 */ /* 0x000fca000000000c */
[----:B------:R0:W-:Y:S05]  /*0920*/  STG.E desc[UR4][R10.64], R7 ;  /* 0x000000070a007986 */ /* 0x0001ea000c101904 */
[----:B------:R-:W-:Y:S05]  /*0930*/  @!P0 BRA `(.L_x_23) ;  /* 0xfffffff800cc8947 */ /* 0x000fea000383ffff */
[----:B------:R-:W-:Y:S05]  /*0940*/  EXIT ;  /* 0x000000000000794d */ /* 0x000fea0003800000 */
.L_x_24:
        /* <DEDUP_REMOVED lines=11> */
.L_x_41:


//--------------------- .text._Z26vectorized_activation_reluPfi --------------------------
	.section	.text._Z26vectorized_activation_reluPfi,"ax",@progbits
	.align	128
        .global         _Z26vectorized_activation_reluPfi
        .type           _Z26vectorized_activation_reluPfi,@function
        .size           _Z26vectorized_activation_reluPfi,(.L_x_42 - _Z26vectorized_activation_reluPfi)
        .other          _Z26vectorized_activation_reluPfi,@"STO_CUDA_ENTRY STV_DEFAULT"
_Z26vectorized_activation_reluPfi:
.text._Z26vectorized_activation_reluPfi:
[----:B------:R-:W-:Y:S01]  /*0000*/  LDC R1, c[0x0][0x37c] ;  /* 0x0000df00ff017b82 */ /* 0x000fe20000000800 */
[----:B------:R-:W0:Y:S07]  /*0010*/  S2R R2, SR_TID.X ;  /* 0x0000000000027919 */ /* 0x000e2e0000002100 */
[----:B------:R-:W1:Y:S01]  /*0020*/  LDC R0, c[0x0][0x388] ;  /* 0x0000e200ff007b82 */ /* 0x000e620000000800 */
[----:B------:R-:W2:Y:S01]  /*0030*/  LDCU.64 UR4, c[0x0][0x358] ;  /* 0x00006b00ff0477ac */ /* 0x000ea20008000a00 */
[----:B------:R-:W-:Y:S06]  /*0040*/  BSSY.RECONVERGENT B0, `(.L_x_25) ;  /* 0x000005b000007945 */ /* 0x000fec0003800200 */
[----:B------:R-:W0:Y:S08]  /*0050*/  S2UR UR6, SR_CTAID.X ;  /* 0x00000000000679c3 */ /* 0x000e300000002500 */
[----:B------:R-:W0:Y:S01]  /*0060*/  LDC R13, c[0x0][0x360] ;  /* 0x0000d800ff0d7b82 */ /* 0x000e220000000800 */
[----:B------:R-:W3:Y:S01]  /*0070*/  LDCU UR7, c[0x0][0x370] ;  /* 0x00006e00ff0777ac */ /* 0x000ee20008000800 */
[----:B-1----:R-:W-:-:S04]  /*0080*/  SHF.R.S32.HI R3, RZ, 0x1f, R0 ;  /* 0x0000001fff037819 */ /* 0x002fc80000011400 */
[----:B------:R-:W-:-:S04]  /*0090*/  LEA.HI R3, R3, R0, RZ, 0x2 ;  /* 0x0000000003037211 */ /* 0x000fc800078f10ff */
[----:B------:R-:W-:Y:S01]  /*00a0*/  SHF.R.S32.HI R3, RZ, 0x2, R3 ;  /* 0x00000002ff037819 */ /* 0x000fe20000011403 */
[C---:B0-----:R-:W-:Y:S02]  /*00b0*/  IMAD R2, R13.reuse, UR6, R2 ;  /* 0x000000060d027c24 */ /* 0x041fe4000f8e0202 */
[----:B---3--:R-:W-:-:S03]  /*00c0*/  IMAD R13, R13, UR7, RZ ;  /* 0x000000070d0d7c24 */ /* 0x008fc6000f8e02ff */
[----:B------:R-:W-:-:S13]  /*00d0*/  ISETP.GE.AND P0, PT, R2, R3, PT ;  /* 0x000000030200720c */ /* 0x000fda0003f06270 */
[----:B--2---:R-:W-:Y:S05]  /*00e0*/  @P0 BRA `(.L_x_26) ;  /* 0x0000000400400947 */ /* 0x004fea0003800000 */
[----:B------:R-:W0:Y:S01]  /*00f0*/  I2F.U32.RP R9, R13 ;  /* 0x0000000d00097306 */ /* 0x000e220000209000 */
[--C-:B------:R-:W-:Y:S01]  /*0100*/  IMAD.IADD R6, R2, 0x1, R13.reuse ;  /* 0x0000000102067824 */ /* 0x100fe200078e020d */
[----:B------:R-:W-:Y:S01]  /*0110*/  ISETP.NE.U32.AND P2, PT, R13, RZ, PT ;  /* 0x000000ff0d00720c */ /* 0x000fe20003f45070 */
[----:B------:R-:W-:Y:S01]  /*0120*/  IMAD.MOV R11, RZ, RZ, -R13 ;  /* 0x000000ffff0b7224 */ /* 0x000fe200078e0a0d */
[----:B------:R-:W1:Y:S01]  /*0130*/  LDC.64 R14, c[0x0][0x380] ;  /* 0x0000e000ff0e7b82 */ /* 0x000e620000000a00 */
[----:B------:R-:W-:Y:S01]  /*0140*/  BSSY.RECONVERGENT B1, `(.L_x_27) ;  /* 0x000002a000017945 */ /* 0x000fe20003800200 */
[----:B------:R-:W-:Y:S01]  /*0150*/  ISETP.GE.AND P0, PT, R6, R3, PT ;  /* 0x000000030600720c */ /* 0x000fe20003f06270 */
[----:B------:R-:W-:Y:S01]  /*0160*/  IMAD.MOV.U32 R12, RZ, RZ, R2 ;  /* 0x000000ffff0c7224 */ /* 0x000fe200078e0002 */
[----:B------:R-:W-:Y:S02]  /*0170*/  VIMNMX R7, PT, PT, R3, R6, !PT ;  /* 0x0000000603077248 */ /* 0x000fe40007fe0100 */
[----:B------:R-:W-:-:S04]  /*0180*/  SEL R8, RZ, 0x1, P0 ;  /* 0x00000001ff087807 */ /* 0x000fc80000000000 */
[----:B------:R-:W-:Y:S01]  /*0190*/  IADD3 R6, PT, PT, R7, -R6, -R8 ;  /* 0x8000000607067210 */ /* 0x000fe20007ffe808 */
[----:B0-----:R-:W0:Y:S02]  /*01a0*/  MUFU.RCP R9, R9 ;  /* 0x0000000900097308 */ /* 0x001e240000001000 */
[----:B0-----:R-:W-:-:S06]  /*01b0*/  VIADD R4, R9, 0xffffffe ;  /* 0x0ffffffe09047836 */ /* 0x001fcc0000000000 */
[----:B------:R0:W2:Y:S02]  /*01c0*/  F2I.FTZ.U32.TRUNC.NTZ R5, R4 ;  /* 0x0000000400057305 */ /* 0x0000a4000021f000 */
[----:B0-----:R-:W-:Y:S02]  /*01d0*/  IMAD.MOV.U32 R4, RZ, RZ, RZ ;  /* 0x000000ffff047224 */ /* 0x001fe400078e00ff */
[----:B--2---:R-:W-:-:S04]  /*01e0*/  IMAD R11, R11, R5, RZ ;  /* 0x000000050b0b7224 */ /* 0x004fc800078e02ff */
[----:B------:R-:W-:-:S06]  /*01f0*/  IMAD.HI.U32 R5, R5, R11, R4 ;  /* 0x0000000b05057227 */ /* 0x000fcc00078e0004 */
[----:B------:R-:W-:-:S04]  /*0200*/  IMAD.HI.U32 R5, R5, R6, RZ ;  /* 0x0000000605057227 */ /* 0x000fc800078e00ff */
[----:B------:R-:W-:-:S04]  /*0210*/  IMAD.MOV R4, RZ, RZ, -R5 ;  /* 0x000000ffff047224 */ /* 0x000fc800078e0a05 */
[----:B------:R-:W-:-:S05]  /*0220*/  IMAD R6, R13, R4, R6 ;  /* 0x000000040d067224 */ /* 0x000fca00078e0206 */
[----:B------:R-:W-:-:S13]  /*0230*/  ISETP.GE.U32.AND P0, PT, R6, R13, PT ;  /* 0x0000000d0600720c */ /* 0x000fda0003f06070 */
[----:B------:R-:W-:Y:S02]  /*0240*/  @P0 IMAD.IADD R6, R6, 0x1, -R13 ;  /* 0x0000000106060824 */ /* 0x000fe400078e0a0d */
[----:B------:R-:W-:-:S03]  /*0250*/  @P0 VIADD R5, R5, 0x1 ;  /* 0x0000000105050836 */ /* 0x000fc60000000000 */
[----:B------:R-:W-:-:S13]  /*0260*/  ISETP.GE.U32.AND P1, PT, R6, R13, PT ;  /* 0x0000000d0600720c */ /* 0x000fda0003f26070 */
[----:B------:R-:W-:Y:S01]  /*0270*/  @P1 VIADD R5, R5, 0x1 ;  /* 0x0000000105051836 */ /* 0x000fe20000000000 */
[----:B------:R-:W-:-:S05]  /*0280*/  @!P2 LOP3.LUT R5, RZ, R13, RZ, 0x33, !PT ;  /* 0x0000000dff05a212 */ /* 0x000fca00078e33ff */
[----:B------:R-:W-:-:S05]  /*0290*/  IMAD.IADD R5, R8, 0x1, R5 ;  /* 0x0000000108057824 */ /* 0x000fca00078e0205 */
[C---:B------:R-:W-:Y:S02]  /*02a0*/  LOP3.LUT R4, R5.reuse, 0x3, RZ, 0xc0, !PT ;  /* 0x0000000305047812 */ /* 0x040fe400078ec0ff */
[----:B------:R-:W-:Y:S02]  /*02b0*/  ISETP.GE.U32.AND P1, PT, R5, 0x3, PT ;  /* 0x000000030500780c */ /* 0x000fe40003f26070 */
[----:B------:R-:W-:-:S13]  /*02c0*/  ISETP.NE.AND P0, PT, R4, 0x3, PT ;  /* 0x000000030400780c */ /* 0x000fda0003f05270 */
[----:B-1----:R-:W-:Y:S05]  /*02d0*/  @!P0 BRA `(.L_x_28) ;  /* 0x0000000000408947 */ /* 0x002fea0003800000 */
[----:B------:R-:W0:Y:S01]  /*02e0*/  LDC.64 R8, c[0x0][0x380] ;  /* 0x0000e000ff087b82 */ /* 0x000e220000000a00 */
[----:B------:R-:W-:Y:S02]  /*02f0*/  VIADD R5, R5, 0x1 ;  /* 0x0000000105057836 */ /* 0x000fe40000000000 */
[----:B------:R-:W-:-:S03]  /*0300*/  IMAD.MOV.U32 R12, RZ, RZ, R2 ;  /* 0x000000ffff0c7224 */ /* 0x000fc600078e0002 */
[----:B------:R-:W-:-:S05]  /*0310*/  LOP3.LUT R5, R5, 0x3, RZ, 0xc0, !PT ;  /* 0x0000000305057812 */ /* 0x000fca00078ec0ff */
[----:B------:R-:W-:-:S07]  /*0320*/  IMAD.MOV R16, RZ, RZ, -R5 ;  /* 0x000000ffff107224 */ /* 0x000fce00078e0a05 */
.L_x_29:
[----:B01----:R-:W-:-:S05]  /*0330*/  IMAD.WIDE R10, R12, 0x10, R8 ;  /* 0x000000100c0a7825 */ /* 0x003fca00078e0208 */
[----:B------:R-:W2:Y:S01]  /*0340*/  LDG.E.128 R4, desc[UR4][R10.64] ;  /* 0x000000040a047981 */ /* 0x000ea2000c1e1d00 */
[----:B------:R-:W-:Y:S02]  /*0350*/  VIADD R16, R16, 0x1 ;  /* 0x0000000110107836 */ /* 0x000fe40000000000 */
[----:B------:R-:W-:-:S03]  /*0360*/  IMAD.IADD R12, R13, 0x1, R12 ;  /* 0x000000010d0c7824 */ /* 0x000fc600078e020c */
[----:B------:R-:W-:Y:S02]  /*0370*/  ISETP.NE.AND P0, PT, R16, RZ, PT ;  /* 0x000000ff1000720c */ /* 0x000fe40003f05270 */
[----:B--2---:R-:W-:Y:S02]  /*0380*/  FMNMX R4, RZ, R4, !PT ;  /* 0x00000004ff047209 */ /* 0x004fe40007800000 */
[----:B------:R-:W-:Y:S02]  /*0390*/  FMNMX R5, RZ, R5, !PT ;  /* 0x00000005ff057209 */ /* 0x000fe40007800000 */
[----:B------:R-:W-:Y:S02]  /*03a0*/  FMNMX R6, RZ, R6, !PT ;  /* 0x00000006ff067209 */ /* 0x000fe40007800000 */
[----:B------:R-:W-:-:S05]  /*03b0*/  FMNMX R7, RZ, R7, !PT ;  /* 0x00000007ff077209 */ /* 0x000fca0007800000 */
[----:B------:R1:W-:Y:S01]  /*03c0*/  STG.E.128 desc[UR4][R10.64], R4 ;  /* 0x000000040a007986 */ /* 0x0003e2000c101d04 */
[----:B------:R-:W-:Y:S05]  /*03d0*/  @P0 BRA `(.L_x_29) ;  /* 0xfffffffc00d40947 */ /* 0x000fea000383ffff */
.L_x_28:
[----:B------:R-:W-:Y:S05]  /*03e0*/  BSYNC.RECONVERGENT B1 ;  /* 0x0000000000017941 */ /* 0x000fea0003800200 */
.L_x_27:
[----:B------:R-:W-:Y:S05]  /*03f0*/  @!P1 BRA `(.L_x_26) ;  /* 0x00000000007c9947 */ /* 0x000fea0003800000 */
.L_x_30:
[----:B--2---:R-:W-:-:S05]  /*0400*/  IMAD.WIDE R24, R12, 0x10, R14 ;  /* 0x000000100c187825 */ /* 0x004fca00078e020e */
[----:B-1----:R-:W2:Y:S01]  /*0410*/  LDG.E.128 R4, desc[UR4][R24.64] ;  /* 0x0000000418047981 */ /* 0x002ea2000c1e1d00 */
[----:B------:R-:W-:Y:S01]  /*0420*/  IMAD.WIDE R22, R13, 0x10, R24 ;  /* 0x000000100d167825 */ /* 0x000fe200078e0218 */
[----:B--2---:R-:W-:Y:S02]  /*0430*/  FMNMX R4, RZ, R4, !PT ;  /* 0x00000004ff047209 */ /* 0x004fe40007800000 */
[----:B------:R-:W-:Y:S02]  /*0440*/  FMNMX R5, RZ, R5, !PT ;  /* 0x00000005ff057209 */ /* 0x000fe40007800000 */
[----:B------:R-:W-:Y:S02]  /*0450*/  FMNMX R6, RZ, R6, !PT ;  /* 0x00000006ff067209 */ /* 0x000fe40007800000 */
[----:B------:R-:W-:-:S05]  /*0460*/  FMNMX R7, RZ, R7, !PT ;  /* 0x00000007ff077209 */ /* 0x000fca0007800000 */
[----:B------:R0:W-:Y:S04]  /*0470*/  STG.E.128 desc[UR4][R24.64], R4 ;  /* 0x0000000418007986 */ /* 0x0001e8000c101d04 */
[----:B------:R-:W2:Y:S01]  /*0480*/  LDG.E.128 R8, desc[UR4][R22.64] ;  /* 0x0000000416087981 */ /* 0x000ea2000c1e1d00 */
[----:B------:R-:W-:Y:S01]  /*0490*/  IMAD.WIDE R20, R13, 0x10, R22 ;  /* 0x000000100d147825 */ /* 0x000fe200078e0216 */
[----:B--2---:R-:W-:Y:S02]  /*04a0*/  FMNMX R8, RZ, R8, !PT ;  /* 0x00000008ff087209 */ /* 0x004fe40007800000 */
[----:B------:R-:W-:Y:S02]  /*04b0*/  FMNMX R9, RZ, R9, !PT ;  /* 0x00000009ff097209 */ /* 0x000fe40007800000 */
[----:B------:R-:W-:-:S02]  /*04c0*/  FMNMX R10, RZ, R10, !PT ;  /* 0x0000000aff0a7209 */ /* 0x000fc40007800000 */
[----:B------:R-:W-:-:S05]  /*04d0*/  FMNMX R11, RZ, R11, !PT ;  /* 0x0000000bff0b7209 */ /* 0x000fca0007800000 */
[----:B------:R2:W-:Y:S04]  /*04e0*/  STG.E.128 desc[UR4][R22.64], R8 ;  /* 0x0000000816007986 */ /* 0x0005e8000c101d04 */
[----:B------:R-:W3:Y:S01]  /*04f0*/  LDG.E.128 R16, desc[UR4][R20.64] ;  /* 0x0000000414107981 */ /* 0x000ee2000c1e1d00 */
[----:B0-----:R-:W-:Y:S01]  /*0500*/  IMAD.WIDE R24, R13, 0x10, R20 ;  /* 0x000000100d187825 */ /* 0x001fe200078e0214 */
[----:B---3--:R-:W-:Y:S02]  /*0510*/  FMNMX R16, RZ, R16, !PT ;  /* 0x00000010ff107209 */ /* 0x008fe40007800000 */
[----:B------:R-:W-:Y:S02]  /*0520*/  FMNMX R17, RZ, R17, !PT ;  /* 0x00000011ff117209 */ /* 0x000fe40007800000 */
[----:B------:R-:W-:-:S02]  /*0530*/  FMNMX R18, RZ, R18, !PT ;  /* 0x00000012ff127209 */ /* 0x000fc40007800000 */
[----:B------:R-:W-:-:S05]  /*0540*/  FMNMX R19, RZ, R19, !PT ;  /* 0x00000013ff137209 */ /* 0x000fca0007800000 */
[----:B------:R2:W-:Y:S04]  /*0550*/  STG.E.128 desc[UR4][R20.64], R16 ;  /* 0x0000001014007986 */ /* 0x0005e8000c101d04 */
[----:B------:R-:W3:Y:S01]  /*0560*/  LDG.E.128 R4, desc[UR4][R24.64] ;  /* 0x0000000418047981 */ /* 0x000ee2000c1e1d00 */
[----:B------:R-:W-:-:S05]  /*0570*/  IMAD R12, R13, 0x4, R12 ;  /* 0x000000040d0c7824 */ /* 0x000fca00078e020c */
[----:B------:R-:W-:Y:S02]  /*0580*/  ISETP.GE.AND P0, PT, R12, R3, PT ;  /* 0x000000030c00720c */ /* 0x000fe40003f06270 */
[----:B---3--:R-:W-:Y:S02]  /*0590*/  FMNMX R4, RZ, R4, !PT ;  /* 0x00000004ff047209 */ /* 0x008fe40007800000 */
[----:B------:R-:W-:Y:S02]  /*05a0*/  FMNMX R5, RZ, R5, !PT ;  /* 0x00000005ff057209 */ /* 0x000fe40007800000 */
[----:B------:R-:W-:Y:S02]  /*05b0*/  FMNMX R6, RZ, R6, !PT ;  /* 0x00000006ff067209 */ /* 0x000fe40007800000 */
[----:B------:R-:W-:-:S05]  /*05c0*/  FMNMX R7, RZ, R7, !PT ;  /* 0x00000007ff077209 */ /* 0x000fca0007800000 */
[----:B------:R2:W-:Y:S01]  /*05d0*/  STG.E.128 desc[UR4][R24.64], R4 ;  /* 0x0000000418007986 */ /* 0x0005e2000c101d04 */
[----:B------:R-:W-:Y:S05]  /*05e0*/  @!P0 BRA `(.L_x_30) ;  /* 0xfffffffc00848947 */ /* 0x000fea000383ffff */
.L_x_26:
[----:B------:R-:W-:Y:S05]  /*05f0*/  BSYNC.RECONVERGENT B0 ;  /* 0x0000000000007941 */ /* 0x000fea0003800200 */
.L_x_25:
[----:B-12---:R-:W-:-:S05]  /*0600*/  IMAD R5, R3, -0x4, R0 ;  /* 0xfffffffc03057824 */ /* 0x006fca00078e0200 */
[----:B------:R-:W-:-:S13]  /*0610*/  ISETP.GE.AND P0, PT, R2, R5, PT ;  /* 0x000000050200720c */ /* 0x000fda0003f06270 */
[----:B------:R-:W-:Y:S05]  /*0620*/  @P0 EXIT ;  /* 0x000000000000094d */ /* 0x000fea0003800000 */
[----:B------:R-:W0:Y:S01]  /*0630*/  LDC.64 R4, c[0x0][0x380] ;  /* 0x0000e000ff047b82 */ /* 0x000e220000000a00 */
[----:B------:R-:W-:-:S04]  /*0640*/  IMAD R3, R3, 0x4, R2 ;  /* 0x0000000403037824 */ /* 0x000fc800078e0202 */
[----:B0-----:R-:W-:-:S05]  /*0650*/  IMAD.WIDE R2, R3, 0x4, R4 ;  /* 0x0000000403027825 */ /* 0x001fca00078e0204 */
[----:B------:R-:W2:Y:S02]  /*0660*/  LDG.E R0, desc[UR4][R2.64] ;  /* 0x0000000402007981 */ /* 0x000ea4000c1e1900 */
[----:B--2---:R-:W-:-:S05]  /*0670*/  FMNMX R5, RZ, R0, !PT ;  /* 0x00000000ff057209 */ /* 0x004fca0007800000 */
[----:B------:R-:W-:Y:S01]  /*0680*/  STG.E desc[UR4][R2.64], R5 ;  /* 0x0000000502007986 */ /* 0x000fe2000c101904 */
[----:B------:R-:W-:Y:S05]  /*0690*/  EXIT ;  /* 0x000000000000794d */ /* 0x000fea0003800000 */
.L_x_31:
        /* <DEDUP_REMOVED lines=14> */
.L_x_42:


//--------------------- .text._Z26vectorized_activation_tanhPfi --------------------------
	.section	.text._Z26vectorized_activation_tanhPfi,"ax",@progbits
	.align	128
        .global         _Z26vectorized_activation_tanhPfi
        .type           _Z26vectorized_activation_tanhPfi,@function
        .size           _Z26vectorized_activation_tanhPfi,(.L_x_43 - _Z26vectorized_activation_tanhPfi)
        .other          _Z26vectorized_activation_tanhPfi,@"STO_CUDA_ENTRY STV_DEFAULT"
_Z26vectorized_activation_tanhPfi:
.text._Z26vectorized_activation_tanhPfi:
        /* <DEDUP_REMOVED lines=17> */
[----:B------:R-:W-:Y:S01]  /*0110*/  MOV R18, R16 ;  /* 0x0000001000127202 */ /* 0x000fe20000000f00 */
[----:B--2---:R-:W-:-:S07]  /*0120*/  IMAD R17, R17, UR6, RZ ;  /* 0x0000000611117c24 */ /* 0x004fce000f8e02ff */
.L_x_34:
[----:B-12---:R-:W-:-:S05]  /*0130*/  IMAD.WIDE R14, R18, 0x10, R12 ;  /* 0x00000010120e7825 */ /* 0x006fca00078e020c */
[----:B0-----:R-:W2:Y:S01]  /*0140*/  LDG.E.128 R4, desc[UR4][R14.64] ;  /* 0x000000040e047981 */ /* 0x001ea2000c1e1d00 */
[----:B------:R-:W-:Y:S01]  /*0150*/  HFMA2 R9, -RZ, RZ, 1.125, -9232 ;  /* 0x3c80f082ff097431 */ /* 0x000fe200000001ff */
[----:B------:R-:W-:Y:S01]  /*0160*/  IADD3 R18, PT, PT, R17, R18, RZ ;  /* 0x0000001211127210 */ /* 0x000fe20007ffe0ff */
[----:B--2---:R-:W-:Y:S01]  /*0170*/  FMUL R0, |R4|, 2.8853900432586669922 ;  /* 0x4038aa3b04007820 */ /* 0x004fe20000400200 */
[----:B------:R-:W-:Y:S01]  /*0180*/  FMUL R2, |R5|, 2.8853900432586669922 ;  /* 0x4038aa3b05027820 */ /* 0x000fe20000400200 */
[----:B------:R-:W-:Y:S01]  /*0190*/  FMUL R8, |R6|, 2.8853900432586669922 ;  /* 0x4038aa3b06087820 */ /* 0x000fe20000400200 */
[----:B------:R-:W-:Y:S01]  /*01a0*/  FMUL R22, |R7|, 2.8853900432586669922 ;  /* 0x4038aa3b07167820 */ /* 0x000fe20000400200 */
[C---:B------:R-:W-:Y:S01]  /*01b0*/  FMUL R20, R5.reuse, R5 ;  /* 0x0000000505147220 */ /* 0x040fe20000400000 */
[C---:B------:R-:W-:Y:S01]  /*01c0*/  FMUL R19, R4.reuse, R4 ;  /* 0x0000000404137220 */ /* 0x040fe20000400000 */
[----:B------:R-:W0:Y:S01]  /*01d0*/  MUFU.EX2 R0, R0 ;  /* 0x0000000000007308 */ /* 0x000e220000000800 */
[----:B------:R-:W-:Y:S01]  /*01e0*/  FSETP.GE.AND P6, PT, |R4|, 9.010913848876953125, PT ;  /* 0x41102cb40400780b */ /* 0x000fe20003fc6200 */
[----:B------:R-:W-:Y:S01]  /*01f0*/  FFMA R23, R20, R9, -0.052303962409496307373 ;  /* 0xbd563cae14177423 */ /* 0x000fe20000000009 */
[----:B------:R-:W-:-:S02]  /*0200*/  FSETP.GE.AND P2, PT, |R5|, 9.010913848876953125, PT ;  /* 0x41102cb40500780b */ /* 0x000fc40003f46200 */
[----:B------:R-:W-:Y:S01]  /*0210*/  FSETP.GE.AND P1, PT, |R4|, 0.60000002384185791016, PT ;  /* 0x3f19999a0400780b */ /* 0x000fe20003f26200 */
[----:B------:R-:W-:Y:S01]  /*0220*/  FFMA R23, R20, R23, 0.1331529766321182251 ;  /* 0x3e08594114177423 */ /* 0x000fe20000000017 */
[----:B------:R-:W-:Y:S01]  /*0230*/  FSETP.GE.AND P3, PT, |R5|, 0.60000002384185791016, PT ;  /* 0x3f19999a0500780b */ /* 0x000fe20003f66200 */
[----:B------:R-:W1:Y:S01]  /*0240*/  MUFU.EX2 R2, R2 ;  /* 0x0000000200027308 */ /* 0x000e620000000800 */
[C---:B------:R-:W-:Y:S02]  /*0250*/  FSETP.GE.AND P5, PT, |R6|.reuse, 0.60000002384185791016, PT ;  /* 0x3f19999a0600780b */ /* 0x040fe40003fa6200 */
[----:B------:R-:W-:-:S05]  /*0260*/  FSETP.GE.AND P4, PT, |R6|, 9.010913848876953125, PT ;  /* 0x41102cb40600780b */ /* 0x000fca0003f86200 */
[----:B------:R-:W2:Y:S01]  /*0270*/  MUFU.EX2 R8, R8 ;  /* 0x0000000800087308 */ /* 0x000ea20000000800 */
[----:B0-----:R-:W-:Y:S01]  /*0280*/  FADD R10, R0, 1 ;  /* 0x3f800000000a7421 */ /* 0x001fe20000000000 */
[----:B------:R-:W-:-:S04]  /*0290*/  FFMA R0, R19, R9, -0.052303962409496307373 ;  /* 0xbd563cae13007423 */ /* 0x000fc80000000009 */
[C---:B------:R-:W-:Y:S02]  /*02a0*/  FFMA R0, R19.reuse, R0, 0.1331529766321182251 ;  /* 0x3e08594113007423 */ /* 0x040fe40000000000 */
[----:B------:R-:W0:Y:S01]  /*02b0*/  MUFU.EX2 R22, R22 ;  /* 0x0000001600167308 */ /* 0x000e220000000800 */
[----:B-1----:R-:W-:Y:S01]  /*02c0*/  FADD R11, R2, 1 ;  /* 0x3f800000020b7421 */ /* 0x002fe20000000000 */
[----:B------:R-:W-:Y:S01]  /*02d0*/  FFMA R2, R20, R23, -0.33332768082618713379 ;  /* 0xbeaaa9ed14027423 */ /* 0x000fe20000000017 */
[----:B------:R-:W-:-:S03]  /*02e0*/  FFMA R0, R19, R0, -0.33332768082618713379 ;  /* 0xbeaaa9ed13007423 */ /* 0x000fc60000000000 */
[----:B------:R-:W-:Y:S01]  /*02f0*/  FFMA R20, R20, R2, RZ ;  /* 0x0000000214147223 */ /* 0x000fe200000000ff */
[----:B------:R-:W-:Y:S01]  /*0300*/  FMUL R2, R6, R6 ;  /* 0x0000000606027220 */ /* 0x000fe20000400000 */
[----:B------:R-:W1:Y:S01]  /*0310*/  MUFU.RCP R10, R10 ;  /* 0x0000000a000a7308 */ /* 0x000e620000001000 */
[----:B--2---:R-:W-:Y:S01]  /*0320*/  FADD R21, R8, 1 ;  /* 0x3f80000008157421 */ /* 0x004fe20000000000 */
[----:B------:R-:W-:Y:S01]  /*0330*/  FFMA R19, R19, R0, RZ ;  /* 0x0000000013137223 */ /* 0x000fe200000000ff */
[----:B------:R-:W-:Y:S01]  /*0340*/  FMUL R0, R7, R7 ;  /* 0x0000000707007220 */ /* 0x000fe20000400000 */
[----:B------:R-:W-:-:S03]  /*0350*/  FFMA R23, R2, R9, -0.052303962409496307373 ;  /* 0xbd563cae02177423 */ /* 0x000fc60000000009 */
[----:B------:R-:W-:Y:S01]  /*0360*/  FFMA R25, R0, R9, -0.052303962409496307373 ;  /* 0xbd563cae00197423 */ /* 0x000fe20000000009 */
[----:B------:R-:W2:Y:S01]  /*0370*/  MUFU.RCP R11, R11 ;  /* 0x0000000b000b7308 */ /* 0x000ea20000001000 */
[----:B0-----:R-:W-:Y:S01]  /*0380*/  FADD R8, R22, 1 ;  /* 0x3f80000016087421 */ /* 0x001fe20000000000 */
[----:B------:R-:W-:Y:S01]  /*0390*/  MOV R22, 0x3f800000 ;  /* 0x3f80000000167802 */ /* 0x000fe20000000f00 */
[----:B------:R-:W-:Y:S01]  /*03a0*/  FFMA R23, R2, R23, 0.1331529766321182251 ;  /* 0x3e08594102177423 */ /* 0x000fe20000000017 */
[----:B------:R-:W-:-:S03]  /*03b0*/  FFMA R25, R0, R25, 0.1331529766321182251 ;  /* 0x3e08594100197423 */ /* 0x000fc60000000019 */
[----:B------:R-:W-:Y:S01]  /*03c0*/  FFMA R23, R2, R23, -0.33332768082618713379 ;  /* 0xbeaaa9ed02177423 */ /* 0x000fe20000000017 */
[----:B------:R-:W0:Y:S01]  /*03d0*/  MUFU.RCP R21, R21 ;  /* 0x0000001500157308 */ /* 0x000e220000001000 */
[----:B-1----:R-:W-:Y:S01]  /*03e0*/  FFMA R10, R10, -2, R22 ;  /* 0xc00000000a0a7823 */ /* 0x002fe20000000016 */
[----:B------:R-:W-:Y:S01]  /*03f0*/  FFMA R25, R0, R25, -0.33332768082618713379 ;  /* 0xbeaaa9ed00197423 */ /* 0x000fe20000000019 */
[----:B------:R-:W-:-:S03]  /*0400*/  FFMA R23, R2, R23, RZ ;  /* 0x0000001702177223 */ /* 0x000fc600000000ff */
[----:B------:R-:W-:Y:S01]  /*0410*/  FSEL R9, R10, 1, !P6 ;  /* 0x3f8000000a097808 */ /* 0x000fe20007000000 */
[----:B------:R-:W-:Y:S01]  /*0420*/  FFMA R0, R0, R25, RZ ;  /* 0x0000001900007223 */ /* 0x000fe200000000ff */
[----:B------:R-:W1:Y:S01]  /*0430*/  MUFU.RCP R8, R8 ;  /* 0x0000000800087308 */ /* 0x000e620000001000 */
[----:B--2---:R-:W-:Y:S01]  /*0440*/  FFMA R11, R11, -2, R22 ;  /* 0xc00000000b0b7823 */ /* 0x004fe20000000016 */
[----:B------:R-:W-:-:S04]  /*0450*/  FSETP.GE.AND P6, PT, |R7|, 9.010913848876953125, PT ;  /* 0x41102cb40700780b */ /* 0x000fc80003fc6200 */
[----:B------:R-:W-:Y:S02]  /*0460*/  FSEL R10, R11, 1, !P2 ;  /* 0x3f8000000b0a7808 */ /* 0x000fe40005000000 */
[----:B------:R-:W-:Y:S01]  /*0470*/  FSETP.GE.AND P2, PT, |R7|, 0.60000002384185791016, PT ;  /* 0x3f19999a0700780b */ /* 0x000fe20003f46200 */
[----:B0-----:R-:W-:-:S05]  /*0480*/  FFMA R21, R21, -2, R22 ;  /* 0xc000000015157823 */ /* 0x001fca0000000016 */
[----:B------:R-:W-:Y:S01]  /*0490*/  FSEL R21, R21, 1, !P4 ;  /* 0x3f80000015157808 */ /* 0x000fe20006000000 */
[----:B-1----:R-:W-:-:S05]  /*04a0*/  FFMA R8, R8, -2, R22 ;  /* 0xc000000008087823 */ /* 0x002fca0000000016 */
[----:B------:R-:W-:Y:S02]  /*04b0*/  FSEL R2, R8, 1, !P6 ;  /* 0x3f80000008027808 */ /* 0x000fe40007000000 */
[--C-:B------:R-:W-:Y:S01]  /*04c0*/  LOP3.LUT R8, R9, 0x80000000, R4.reuse, 0xb8, !PT ;  /* 0x8000000009087812 */ /* 0x100fe200078eb804 */
[----:B------:R-:W-:Y:S01]  /*04d0*/  @!P1 FFMA R8, R4, R19, R4 ;  /* 0x0000001304089223 */ /* 0x000fe20000000004 */
[--C-:B------:R-:W-:Y:S01]  /*04e0*/  LOP3.LUT R9, R10, 0x80000000, R5.reuse, 0xb8, !PT ;  /* 0x800000000a097812 */ /* 0x100fe200078eb805 */
[----:B------:R-:W-:Y:S01]  /*04f0*/  @!P3 FFMA R9, R5, R20, R5 ;  /* 0x000000140509b223 */ /* 0x000fe20000000005 */
[--C-:B------:R-:W-:Y:S01]  /*0500*/  LOP3.LUT R10, R21, 0x80000000, R6.reuse, 0xb8, !PT ;  /* 0x80000000150a7812 */ /* 0x100fe200078eb806 */
[----:B------:R-:W-:Y:S01]  /*0510*/  @!P5 FFMA R10, R6, R23, R6 ;  /* 0x00000017060ad223 */ /* 0x000fe20000000006 */
[--C-:B------:R-:W-:Y:S01]  /*0520*/  LOP3.LUT R11, R2, 0x80000000, R7.reuse, 0xb8, !PT ;  /* 0x80000000020b7812 */ /* 0x100fe200078eb807 */
[----:B------:R-:W-:Y:S01]  /*0530*/  @!P2 FFMA R11, R7, R0, R7 ;  /* 0x00000000070ba223 */ /* 0x000fe20000000007 */
[----:B------:R-:W-:-:S04]  /*0540*/  ISETP.GE.AND P1, PT, R18, R3, PT ;  /* 0x000000031200720c */ /* 0x000fc80003f26270 */
[----:B------:R2:W-:Y:S09]  /*0550*/  STG.E.128 desc[UR4][R14.64], R8 ;  /* 0x000000080e007986 */ /* 0x0005f2000c101d04 */
[----:B------:R-:W-:Y:S05]  /*0560*/  @!P1 BRA `(.L_x_34) ;  /* 0xfffffff800f09947 */ /* 0x000fea000383ffff */
.L_x_33:
[----:B0-----:R-:W-:Y:S05]  /*0570*/  BSYNC.RECONVERGENT B0 ;  /* 0x0000000000007941 */ /* 0x001fea0003800200 */
.L_x_32:
[----:B------:R-:W-:Y:S05]  /*0580*/  @P0 EXIT ;  /* 0x000000000000094d */ /* 0x000fea0003800000 */
[----:B------:R-:W0:Y:S01]  /*0590*/  LDC.64 R4, c[0x0][0x380] ;  /* 0x0000e000ff047b82 */ /* 0x000e220000000a00 */
[----:B------:R-:W-:-:S05]  /*05a0*/  LEA R3, R3, R16, 0x2 ;  /* 0x0000001003037211 */ /* 0x000fca00078e10ff */
[----:B0-----:R-:W-:-:S05]  /*05b0*/  IMAD.WIDE R2, R3, 0x4, R4 ;  /* 0x0000000403027825 */ /* 0x001fca00078e0204 */
[----:B------:R-:W3:Y:S01]  /*05c0*/  LDG.E R4, desc[UR4][R2.64] ;  /* 0x0000000402047981 */ /* 0x000ee2000c1e1900 */
[----:B--2---:R-:W-:Y:S01]  /*05d0*/  HFMA2 R8, -RZ, RZ, 1.125, -9232 ;  /* 0x3c80f082ff087431 */ /* 0x004fe200000001ff */
[----:B------:R-:W-:Y:S01]  /*05e0*/  MOV R6, 0x3f800000 ;  /* 0x3f80000000067802 */ /* 0x000fe20000000f00 */
[C---:B---3--:R-:W-:Y:S01]  /*05f0*/  FMUL R0, |R4|.reuse, 2.8853900432586669922 ;  /* 0x4038aa3b04007820 */ /* 0x048fe20000400200 */
        /* <DEDUP_REMOVED lines=11> */
[----:B------:R-:W-:-:S04]  /*06b0*/  FSEL R7, R6, 1, !P0 ;  /* 0x3f80000006077808 */ /* 0x000fc80004000000 */
[--C-:B------:R-:W-:Y:S01]  /*06c0*/  LOP3.LUT R7, R7, 0x80000000, R4.reuse, 0xb8, !PT ;  /* 0x8000000007077812 */ /* 0x100fe200078eb804 */
[----:B------:R-:W-:-:S05]  /*06d0*/  @!P1 FFMA R7, R4, R9, R4 ;  /* 0x0000000904079223 */ /* 0x000fca0000000004 */
[----:B------:R-:W-:Y:S01]  /*06e0*/  STG.E desc[UR4][R2.64], R7 ;  /* 0x0000000702007986 */ /* 0x000fe2000c101904 */
[----:B------:R-:W-:Y:S05]  /*06f0*/  EXIT ;  /* 0x000000000000794d */ /* 0x000fea0003800000 */
.L_x_35:
        /* <DEDUP_REMOVED lines=16> */
.L_x_43:


//--------------------- .nv.shared.reserved.0     --------------------------
	.section	.nv.shared.reserved.0,"aw",@nobits
	.weak		__nv_reservedSMEM_offset_0_alias
	.size		__nv_reservedSMEM_offset_0_alias, 0, 64
	.other		__nv_reservedSMEM_offset_0_alias,@"STO_CUDA_RESERVED_SHARED STV_DEFAULT"
__nv_reservedSMEM_offset_0_alias:
	.zero		0
	.zero		64


//--------------------- .nv.constant0._Z28non_vectorized_backward_reluPfS_S_i --------------------------
	.section	.nv.constant0._Z28non_vectorized_backward_reluPfS_S_i,"a",@progbits
	.sectionflags	@""
	.align	4
.nv.constant0._Z28non_vectorized_backward_reluPfS_S_i:
	.zero		924


//--------------------- .nv.constant0._Z28non_vectorized_backward_tanhPfS_S_i --------------------------
	.section	.nv.constant0._Z28non_vectorized_backward_tanhPfS_S_i,"a",@progbits
	.sectionflags	@""
	.align	4
.nv.constant0._Z28non_vectorized_backward_tanhPfS_S_i:
	.zero		924


//--------------------- .nv.constant0._Z24vectorized_backward_reluPfS_S_i --------------------------
	.section	.nv.constant0._Z24vectorized_backward_reluPfS_S_i,"a",@progbits
	.sectionflags	@""
	.align	4
.nv.constant0._Z24vectorized_backward_reluPfS_S_i:
	.zero		924


//--------------------- .nv.constant0._Z24vectorized_backward_tanhPfS_S_i --------------------------
	.section	.nv.constant0._Z24vectorized_backward_tanhPfS_S_i,"a",@progbits
	.sectionflags	@""
	.align	4
.nv.constant0._Z24vectorized_backward_tanhPfS_S_i:
	.zero		924


//--------------------- .nv.constant0._Z30non_vectorized_activation_reluPfi --------------------------
	.section	.nv.constant0._Z30non_vectorized_activation_reluPfi,"a",@progbits
	.sectionflags	@""
	.align	4
.nv.constant0._Z30non_vectorized_activation_reluPfi:
	.zero		908


//--------------------- .nv.constant0._Z30non_vectorized_activation_tanhPfi --------------------------
	.section	.nv.constant0._Z30non_vectorized_activation_tanhPfi,"a",@progbits
	.sectionflags	@""
	.align	4
.nv.constant0._Z30non_vectorized_activation_tanhPfi:
	.zero		908


//--------------------- .nv.constant0._Z26vectorized_activation_reluPfi --------------------------
	.section	.nv.constant0._Z26vectorized_activation_reluPfi,"a",@progbits
	.sectionflags	@""
	.align	4
.nv.constant0._Z26vectorized_activation_reluPfi:
	.zero		908


//--------------------- .nv.constant0._Z26vectorized_activation_tanhPfi --------------------------
	.section	.nv.constant0._Z26vectorized_activation_tanhPfi,"a",@progbits
	.sectionflags	@""
	.align	4
.nv.constant0._Z26vectorized_activation_tanhPfi:
	.zero		908


//--------------------- SYMBOLS --------------------------

	.type		.nv.reservedSmem.offset0,@object
	.size		.nv.reservedSmem.offset0,0x4
